def attn_fwd(
    Q,
    K,
    V,
    Out,
    Lse,
    sm_scale,
    stride_qz,
    stride_qh,
    stride_qm,
    stride_qk,
    stride_kz,
    stride_kh,
    stride_kn,
    stride_kk,
    stride_vz,
    stride_vh,
    stride_vn,
    stride_vk,
    stride_oz,
    stride_oh,
    stride_om,
    stride_ok,
    seqlen_q,
    seqlen_k,
    BLOCK_M: tl.constexpr,
    BLOCK_N: tl.constexpr,
    HEAD_DIM: tl.constexpr,
    CAUSAL: tl.constexpr,
):
    start_m = tl.program_id(0)
    off_hz = tl.program_id(1)
    q_off = off_hz * stride_qh
    k_off = off_hz * stride_kh
    v_off = off_hz * stride_vh
    offs_m = start_m * BLOCK_M + tl.arange(0, BLOCK_M)
    offs_d = tl.arange(0, HEAD_DIM)
    offs_n = tl.arange(0, BLOCK_N)
    q_ptrs = Q + q_off + offs_m[:, None] * stride_qm + offs_d[None, :] * stride_qk
    k_ptrs = K + k_off + offs_d[:, None] * stride_kk + offs_n[None, :] * stride_kn
    v_ptrs = V + v_off + offs_n[:, None] * stride_vn + offs_d[None, :] * stride_vk
    m_i = tl.full([BLOCK_M], float("-inf"), dtype=tl.float32)
    l_i = tl.zeros([BLOCK_M], dtype=tl.float32) + 1.0
    acc = tl.zeros([BLOCK_M, HEAD_DIM], dtype=tl.float32)
    q = tl.load(q_ptrs)
    acc, l_i, m_i = _attn_fwd_inner(
        acc,
        l_i,
        m_i,
        q,
        k_ptrs,
        v_ptrs,
        sm_scale,
        stride_kn,
        stride_vn,
        start_m,
        seqlen_k,
        BLOCK_M,
        BLOCK_N,
        HEAD_DIM,
        CAUSAL,
    )
    acc = acc / l_i[:, None]
    lse = m_i + tl.math.log2(l_i) / 1.4426950408889634
    o_ptrs = (
        Out
        + off_hz * stride_oh
        + offs_m[:, None] * stride_om
        + offs_d[None, :] * stride_ok
    )
    tl.store(o_ptrs, acc.to(Out.dtype.element_ty))
    tl.store(Lse + off_hz * seqlen_q + offs_m, lse)

# config = {"BLOCK_M": 128, "BLOCK_N": 32, "HEAD_DIM": 16, "arch": "sm_100", "causal": true, "dtype": "bf16", "num_stages": 2, "num_warps": 8}
# arch = sm_100


// ===== COMPILED SASS (sm_100a) =====

	.target	sm_100a

	.elftype	@"ET_EXEC"


//--------------------- .note.nv.tkinfo           --------------------------
	.section	.note.nv.tkinfo,"",@"SHT_NOTE"
	.sectionflags	@"SHF_NOTE_NV_TKINFO"
	.tkinfo
        /*0018*/ 	.word	0x00000081
        /*0030*/ 	.string	""
        /*0030*/ 	.string	"ptxas-blackwell"
        /*0030*/ 	.string	"Cuda compilation tools, release 12.9, V12.9.86"
        /*0030*/ 	.string	"Build cuda_12.9.r12.9/compiler.36037853_0"
        /*0030*/ 	.string	"-v  -suppress-debug-info  -lineinfo  -arch sm_100a "



//--------------------- .note.nv.cuver            --------------------------
	.section	.note.nv.cuver,"",@"SHT_NOTE"
	.sectionflags	@"SHF_NOTE_NV_CUVER"
        /*0018*/ 	.short	0x0001
        /*001a*/ 	.short	0x0064
        /*001c*/ 	.short	0x0001
        /*001e*/ 	.short	0x0000
        /*0020*/ 	.short	0x0001
        /*0022*/ 	.short	0x0000


//--------------------- .nv.info                  --------------------------
	.section	.nv.info,"",@"SHT_CUDA_INFO"
	.align	4


	//----- nvinfo : EIATTR_REGCOUNT
	.align		4
        /*0000*/ 	.byte	0x04, 0x2f
        /*0002*/ 	.short	(.L_5 - .L_4)
	.align		4
.L_4:
        /*0004*/ 	.word	index@(attn_fwd)
        /*0008*/ 	.word	0x00000030


	//----- nvinfo : EIATTR_FRAME_SIZE
	.align		4
.L_5:
        /*000c*/ 	.byte	0x04, 0x11
        /*000e*/ 	.short	(.L_7 - .L_6)
	.align		4
.L_6:
        /*0010*/ 	.word	index@($__internal_2_$__cuda_sm10x_tcgen05_guardrail_trap_unallocated_columns_being_dealloced)
        /*0014*/ 	.word	0x00000000


	//----- nvinfo : EIATTR_FRAME_SIZE
	.align		4
.L_7:
        /*0018*/ 	.byte	0x04, 0x11
        /*001a*/ 	.short	(.L_9 - .L_8)
	.align		4
.L_8:
        /*001c*/ 	.word	index@($__internal_1_$__cuda_sm10x_tcgen05_guardrail_trap_phase_invalid_during_alloc)
        /*0020*/ 	.word	0x00000000


	//----- nvinfo : EIATTR_FRAME_SIZE
	.align		4
.L_9:
        /*0024*/ 	.byte	0x04, 0x11
        /*0026*/ 	.short	(.L_11 - .L_10)
	.align		4
.L_10:
        /*0028*/ 	.word	index@($__internal_0_$__cuda_sm10x_tcgen05_guardrail_trap_col_being_dealloced_not_returned_by_alloc)
        /*002c*/ 	.word	0x00000000


	//----- nvinfo : EIATTR_FRAME_SIZE
	.align		4
.L_11:
        /*0030*/ 	.byte	0x04, 0x11
        /*0032*/ 	.short	(.L_13 - .L_12)
	.align		4
.L_12:
        /*0034*/ 	.word	index@(attn_fwd)
        /*0038*/ 	.word	0x00000000


	//----- nvinfo : EIATTR_MIN_STACK_SIZE
	.align		4
.L_13:
        /*003c*/ 	.byte	0x04, 0x12
        /*003e*/ 	.short	(.L_15 - .L_14)
	.align		4
.L_14:
        /*0040*/ 	.word	index@(attn_fwd)
        /*0044*/ 	.word	0x00000000
.L_15:


//--------------------- .nv.info.attn_fwd         --------------------------
	.section	.nv.info.attn_fwd,"",@"SHT_CUDA_INFO"
	.sectionflags	@""
	.align	4


	//----- nvinfo : EIATTR_CUDA_API_VERSION
	.align		4
        /*0000*/ 	.byte	0x04, 0x37
        /*0002*/ 	.short	(.L_17 - .L_16)
.L_16:
        /*0004*/ 	.word	0x00000081


	//----- nvinfo : EIATTR_KPARAM_INFO
	.align		4
.L_17:
        /*0008*/ 	.byte	0x04, 0x17
        /*000a*/ 	.short	(.L_19 - .L_18)
.L_18:
        /*000c*/ 	.word	0x00000000
        /*0010*/ 	.short	0x0019
        /*0012*/ 	.short	0x0080
        /*0014*/ 	.byte	0x00, 0xf4, 0x21, 0x00


	//----- nvinfo : EIATTR_KPARAM_INFO
	.align		4
.L_19:
        /*0018*/ 	.byte	0x04, 0x17
        /*001a*/ 	.short	(.L_21 - .L_20)
.L_20:
        /*001c*/ 	.word	0x00000000
        /*0020*/ 	.short	0x0018
        /*0022*/ 	.short	0x0078
        /*0024*/ 	.byte	0x00, 0xf4, 0x21, 0x00


	//----- nvinfo : EIATTR_KPARAM_INFO
	.align		4
.L_21:
        /*0028*/ 	.byte	0x04, 0x17
        /*002a*/ 	.short	(.L_23 - .L_22)
.L_22:
        /*002c*/ 	.word	0x00000000
        /*0030*/ 	.short	0x0017
        /*0032*/ 	.short	0x0070
        /*0034*/ 	.byte	0x00, 0xf0, 0x11, 0x00


	//----- nvinfo : EIATTR_KPARAM_INFO
	.align		4
.L_23:
        /*0038*/ 	.byte	0x04, 0x17
        /*003a*/ 	.short	(.L_25 - .L_24)
.L_24:
        /*003c*/ 	.word	0x00000000
        /*0040*/ 	.short	0x0016
        /*0042*/ 	.short	0x006c
        /*0044*/ 	.byte	0x00, 0xf0, 0x11, 0x00


	//----- nvinfo : EIATTR_KPARAM_INFO
	.align		4
.L_25:
        /*0048*/ 	.byte	0x04, 0x17
        /*004a*/ 	.short	(.L_27 - .L_26)
.L_26:
        /*004c*/ 	.word	0x00000000
        /*0050*/ 	.short	0x0015
        /*0052*/ 	.short	0x0068
        /*0054*/ 	.byte	0x00, 0xf0, 0x11, 0x00


	//----- nvinfo : EIATTR_KPARAM_INFO
	.align		4
.L_27:
        /*0058*/ 	.byte	0x04, 0x17
        /*005a*/ 	.short	(.L_29 - .L_28)
.L_28:
        /*005c*/ 	.word	0x00000000
        /*0060*/ 	.short	0x0014
        /*0062*/ 	.short	0x0064
        /*0064*/ 	.byte	0x00, 0xf0, 0x11, 0x00


	//----- nvinfo : EIATTR_KPARAM_INFO
	.align		4
.L_29:
        /*0068*/ 	.byte	0x04, 0x17
        /*006a*/ 	.short	(.L_31 - .L_30)
.L_30:
        /*006c*/ 	.word	0x00000000
        /*0070*/ 	.short	0x0013
        /*0072*/ 	.short	0x0060
        /*0074*/ 	.byte	0x00, 0xf0, 0x11, 0x00


	//----- nvinfo : EIATTR_KPARAM_INFO
	.align		4
.L_31:
        /*0078*/ 	.byte	0x04, 0x17
        /*007a*/ 	.short	(.L_33 - .L_32)
.L_32:
        /*007c*/ 	.word	0x00000000
        /*0080*/ 	.short	0x0012
        /*0082*/ 	.short	0x005c
        /*0084*/ 	.byte	0x00, 0xf0, 0x11, 0x00


	//----- nvinfo : EIATTR_KPARAM_INFO
	.align		4
.L_33:
        /*0088*/ 	.byte	0x04, 0x17
        /*008a*/ 	.short	(.L_35 - .L_34)
.L_34:
        /*008c*/ 	.word	0x00000000
        /*0090*/ 	.short	0x0011
        /*0092*/ 	.short	0x0058
        /*0094*/ 	.byte	0x00, 0xf0, 0x11, 0x00


	//----- nvinfo : EIATTR_KPARAM_INFO
	.align		4
.L_35:
        /*0098*/ 	.byte	0x04, 0x17
        /*009a*/ 	.short	(.L_37 - .L_36)
.L_36:
        /*009c*/ 	.word	0x00000000
        /*00a0*/ 	.short	0x0010
        /*00a2*/ 	.short	0x0054
        /*00a4*/ 	.byte	0x00, 0xf0, 0x11, 0x00


	//----- nvinfo : EIATTR_KPARAM_INFO
	.align		4
.L_37:
        /*00a8*/ 	.byte	0x04, 0x17
        /*00aa*/ 	.short	(.L_39 - .L_38)
.L_38:
        /*00ac*/ 	.word	0x00000000
        /*00b0*/ 	.short	0x000f
        /*00b2*/ 	.short	0x0050
        /*00b4*/ 	.byte	0x00, 0xf0, 0x11, 0x00


	//----- nvinfo : EIATTR_KPARAM_INFO
	.align		4
.L_39:
        /*00b8*/ 	.byte	0x04, 0x17
        /*00ba*/ 	.short	(.L_41 - .L_40)
.L_40:
        /*00bc*/ 	.word	0x00000000
        /*00c0*/ 	.short	0x000e
        /*00c2*/ 	.short	0x004c
        /*00c4*/ 	.byte	0x00, 0xf0, 0x11, 0x00


	//----- nvinfo : EIATTR_KPARAM_INFO
	.align		4
.L_41:
        /*00c8*/ 	.byte	0x04, 0x17
        /*00ca*/ 	.short	(.L_43 - .L_42)
.L_42:
        /*00cc*/ 	.word	0x00000000
        /*00d0*/ 	.short	0x000d
        /*00d2*/ 	.short	0x0048
        /*00d4*/ 	.byte	0x00, 0xf0, 0x11, 0x00


	//----- nvinfo : EIATTR_KPARAM_INFO
	.align		4
.L_43:
        /*00d8*/ 	.byte	0x04, 0x17
        /*00da*/ 	.short	(.L_45 - .L_44)
.L_44:
        /*00dc*/ 	.word	0x00000000
        /*00e0*/ 	.short	0x000c
        /*00e2*/ 	.short	0x0044
        /*00e4*/ 	.byte	0x00, 0xf0, 0x11, 0x00


	//----- nvinfo : EIATTR_KPARAM_INFO
	.align		4
.L_45:
        /*00e8*/ 	.byte	0x04, 0x17
        /*00ea*/ 	.short	(.L_47 - .L_46)
.L_46:
        /*00ec*/ 	.word	0x00000000
        /*00f0*/ 	.short	0x000b
        /*00f2*/ 	.short	0x0040
        /*00f4*/ 	.byte	0x00, 0xf0, 0x11, 0x00


	//----- nvinfo : EIATTR_KPARAM_INFO
	.align		4
.L_47:
        /*00f8*/ 	.byte	0x04, 0x17
        /*00fa*/ 	.short	(.L_49 - .L_48)
.L_48:
        /*00fc*/ 	.word	0x00000000
        /*0100*/ 	.short	0x000a
        /*0102*/ 	.short	0x003c
        /*0104*/ 	.byte	0x00, 0xf0, 0x11, 0x00


	//----- nvinfo : EIATTR_KPARAM_INFO
	.align		4
.L_49:
        /*0108*/ 	.byte	0x04, 0x17
        /*010a*/ 	.short	(.L_51 - .L_50)
.L_50:
        /*010c*/ 	.word	0x00000000
        /*0110*/ 	.short	0x0009
        /*0112*/ 	.short	0x0038
        /*0114*/ 	.byte	0x00, 0xf0, 0x11, 0x00


	//----- nvinfo : EIATTR_KPARAM_INFO
	.align		4
.L_51:
        /*0118*/ 	.byte	0x04, 0x17
        /*011a*/ 	.short	(.L_53 - .L_52)
.L_52:
        /*011c*/ 	.word	0x00000000
        /*0120*/ 	.short	0x0008
        /*0122*/ 	.short	0x0034
        /*0124*/ 	.byte	0x00, 0xf0, 0x11, 0x00


	//----- nvinfo : EIATTR_KPARAM_INFO
	.align		4
.L_53:
        /*0128*/ 	.byte	0x04, 0x17
        /*012a*/ 	.short	(.L_55 - .L_54)
.L_54:
        /*012c*/ 	.word	0x00000000
        /*0130*/ 	.short	0x0007
        /*0132*/ 	.short	0x0030
        /*0134*/ 	.byte	0x00, 0xf0, 0x11, 0x00


	//----- nvinfo : EIATTR_KPARAM_INFO
	.align		4
.L_55:
        /*0138*/ 	.byte	0x04, 0x17
        /*013a*/ 	.short	(.L_57 - .L_56)
.L_56:
        /*013c*/ 	.word	0x00000000
        /*0140*/ 	.short	0x0006
        /*0142*/ 	.short	0x002c
        /*0144*/ 	.byte	0x00, 0xf0, 0x11, 0x00


	//----- nvinfo : EIATTR_KPARAM_INFO
	.align		4
.L_57:
        /*0148*/ 	.byte	0x04, 0x17
        /*014a*/ 	.short	(.L_59 - .L_58)
.L_58:
        /*014c*/ 	.word	0x00000000
        /*0150*/ 	.short	0x0005
        /*0152*/ 	.short	0x0028
        /*0154*/ 	.byte	0x00, 0xf0, 0x11, 0x00


	//----- nvinfo : EIATTR_KPARAM_INFO
	.align		4
.L_59:
        /*0158*/ 	.byte	0x04, 0x17
        /*015a*/ 	.short	(.L_61 - .L_60)
.L_60:
        /*015c*/ 	.word	0x00000000
        /*0160*/ 	.short	0x0004
        /*0162*/ 	.short	0x0020
        /*0164*/ 	.byte	0x00, 0xf4, 0x21, 0x00


	//----- nvinfo : EIATTR_KPARAM_INFO
	.align		4
.L_61:
        /*0168*/ 	.byte	0x04, 0x17
        /*016a*/ 	.short	(.L_63 - .L_62)
.L_62:
        /*016c*/ 	.word	0x00000000
        /*0170*/ 	.short	0x0003
        /*0172*/ 	.short	0x0018
        /*0174*/ 	.byte	0x00, 0xf4, 0x21, 0x00


	//----- nvinfo : EIATTR_KPARAM_INFO
	.align		4
.L_63:
        /*0178*/ 	.byte	0x04, 0x17
        /*017a*/ 	.short	(.L_65 - .L_64)
.L_64:
        /*017c*/ 	.word	0x00000000
        /*0180*/ 	.short	0x0002
        /*0182*/ 	.short	0x0010
        /*0184*/ 	.byte	0x00, 0xf4, 0x21, 0x00


	//----- nvinfo : EIATTR_KPARAM_INFO
	.align		4
.L_65:
        /*0188*/ 	.byte	0x04, 0x17
        /*018a*/ 	.short	(.L_67 - .L_66)
.L_66:
        /*018c*/ 	.word	0x00000000
        /*0190*/ 	.short	0x0001
        /*0192*/ 	.short	0x0008
        /*0194*/ 	.byte	0x00, 0xf4, 0x21, 0x00


	//----- nvinfo : EIATTR_KPARAM_INFO
	.align		4
.L_67:
        /*0198*/ 	.byte	0x04, 0x17
        /*019a*/ 	.short	(.L_69 - .L_68)
.L_68:
        /*019c*/ 	.word	0x00000000
        /*01a0*/ 	.short	0x0000
        /*01a2*/ 	.short	0x0000
        /*01a4*/ 	.byte	0x00, 0xf4, 0x21, 0x00


	//----- nvinfo : EIATTR_AT_ENTRY_FRAGMENTS
	.align		4
.L_69:
        /*01a8*/ 	.byte	0x04, 0x4f
        /*01aa*/ 	.short	(.L_71 - .L_70)


	//   ....[0]....
.L_70:
        /*01ac*/ 	.word	0x00000004


	//----- nvinfo : EIATTR_RESERVED_SMEM_USED
	.align		4
.L_71:
        /*01b0*/ 	.byte	0x01, 0x41
	.zero		2


	//----- nvinfo : EIATTR_SPARSE_MMA_MASK
	.align		4
        /*01b4*/ 	.byte	0x03, 0x50
        /*01b6*/ 	.short	0x0000


	//----- nvinfo : EIATTR_TCGEN05_1CTA_USED
	.align		4
        /*01b8*/ 	.byte	0x01, 0x51
	.zero		2


	//----- nvinfo : EIATTR_MAXREG_COUNT
	.align		4
        /*01bc*/ 	.byte	0x03, 0x1b
        /*01be*/ 	.short	0x00ff


	//----- nvinfo : EIATTR_NUM_BARRIERS
	.align		4
        /*01c0*/ 	.byte	0x02, 0x4c
        /*01c2*/ 	.byte	0x01
	.zero		1


	//----- nvinfo : EIATTR_INT_WARP_WIDE_INSTR_OFFSETS
	.align		4
        /*01c4*/ 	.byte	0x04, 0x31
        /*01c6*/ 	.short	(.L_73 - .L_72)


	//   ....[0]....
.L_72:
        /*01c8*/ 	.word	0x00000970


	//   ....[1]....
        /*01cc*/ 	.word	0x000009b0


	//   ....[2]....
        /*01d0*/ 	.word	0x00000b70


	//   ....[3]....
        /*01d4*/ 	.word	0x00000bd0


	//   ....[4]....
        /*01d8*/ 	.word	0x00002090


	//   ....[5]....
        /*01dc*/ 	.word	0x00003dc0


	//   ....[6]....
        /*01e0*/ 	.word	0x00003e10


	//----- nvinfo : EIATTR_COOP_GROUP_MASK_REGIDS
	.align		4
.L_73:
        /*01e4*/ 	.byte	0x04, 0x29
        /*01e6*/ 	.short	(.L_75 - .L_74)


	//   ....[0]....
.L_74:
        /*01e8*/ 	.word	0xffffffff


	//   ....[1]....
        /*01ec*/ 	.word	0xffffffff


	//   ....[2]....
        /*01f0*/ 	.word	0xffffffff


	//   ....[3]....
        /*01f4*/ 	.word	0xffffffff


	//   ....[4]....
        /*01f8*/ 	.word	0xffffffff


	//   ....[5]....
        /*01fc*/ 	.word	0xffffffff


	//   ....[6]....
        /*0200*/ 	.word	0xffffffff


	//   ....[7]....
        /*0204*/ 	.word	0xffffffff


	//----- nvinfo : EIATTR_COOP_GROUP_INSTR_OFFSETS
	.align		4
.L_75:
        /*0208*/ 	.byte	0x04, 0x28
        /*020a*/ 	.short	(.L_77 - .L_76)


	//   ....[0]....
.L_76:
        /*020c*/ 	.word	0x00000060


	//   ....[1]....
        /*0210*/ 	.word	0x00000320


	//   ....[2]....
        /*0214*/ 	.word	0x000013e0


	//   ....[3]....
        /*0218*/ 	.word	0x00001aa0


	//   ....[4]....
        /*021c*/ 	.word	0x00002910


	//   ....[5]....
        /*0220*/ 	.word	0x00002dc0


	//   ....[6]....
        /*0224*/ 	.word	0x00003c50


	//   ....[7]....
        /*0228*/ 	.word	0x00003ec0


	//----- nvinfo : EIATTR_VRC_CTA_INIT_COUNT
	.align		4
.L_77:
        /*022c*/ 	.byte	0x02, 0x4a
        /*022e*/ 	.byte	0x80
	.zero		1


	//----- nvinfo : EIATTR_MBARRIER_INSTR_OFFSETS
	.align		4
        /*0230*/ 	.byte	0x04, 0x39
        /*0232*/ 	.short	(.L_79 - .L_78)


	//   ....[0]....
.L_78:
        /*0234*/ 	.word	0x00000b20
        /*0238*/ 	.word	0x000000ff
        /*023c*/ 	.word	0x00001c00
        /*0240*/ 	.short	0x0100
        /*0242*/ 	.byte	0x0c
	.zero		1


	//   ....[1]....
        /*0244*/ 	.word	0x00000c70
        /*0248*/ 	.word	0x000000ff
        /*024c*/ 	.word	0x00001c08
        /*0250*/ 	.short	0x0100
        /*0252*/ 	.byte	0x0c
	.zero		1


	//   ....[2]....
        /*0254*/ 	.word	0x00000cd0
        /*0258*/ 	.word	0x000000ff
        /*025c*/ 	.word	0x00001400
        /*0260*/ 	.short	0x0100
        /*0262*/ 	.byte	0x0c
	.zero		1


	//   ....[3]....
        /*0264*/ 	.word	0x00000e10
        /*0268*/ 	.word	0x000000ff
        /*026c*/ 	.word	0x00001400
        /*0270*/ 	.short	0x010a
        /*0272*/ 	.byte	0x0c
	.zero		1


	//   ....[4]....
        /*0274*/ 	.word	0x000010e0
        /*0278*/ 	.word	0x000000ff
        /*027c*/ 	.word	0x00001400
        /*0280*/ 	.short	0x0108
        /*0282*/ 	.byte	0x0c
	.zero		1


	//   ....[5]....
        /*0284*/ 	.word	0x000020f0
        /*0288*/ 	.word	0x000000ff
        /*028c*/ 	.word	0x00001c10
        /*0290*/ 	.short	0x0100
        /*0292*/ 	.byte	0x0c
	.zero		1


	//   ....[6]....
        /*0294*/ 	.word	0x000021e0
        /*0298*/ 	.word	0x000000ff
        /*029c*/ 	.word	0x00001c10
        /*02a0*/ 	.short	0x010a
        /*02a2*/ 	.byte	0x0c
	.zero		1


	//   ....[7]....
        /*02a4*/ 	.word	0x00002920
        /*02a8*/ 	.word	0x000000ff
        /*02ac*/ 	.word	0x00001c10
        /*02b0*/ 	.short	0x0108
        /*02b2*/ 	.byte	0x0c
	.zero		1


	//   ....[8]....
        /*02b4*/ 	.word	0x00002c60
        /*02b8*/ 	.word	0x000000ff
        /*02bc*/ 	.word	0x00000000
        /*02c0*/ 	.short	0x010a
        /*02c2*/ 	.byte	0x21
	.zero		1


	//   ....[9]....
        /*02c4*/ 	.word	0x00003260
        /*02c8*/ 	.word	0x000000ff
        /*02cc*/ 	.word	0x00000000
        /*02d0*/ 	.short	0x010a
        /*02d2*/ 	.byte	0x21
	.zero		1


	//   ....[10]....
        /*02d4*/ 	.word	0x00003380
        /*02d8*/ 	.word	0x000000ff
        /*02dc*/ 	.word	0x00001c00
        /*02e0*/ 	.short	0x0108
        /*02e2*/ 	.byte	0x0c
	.zero		1


	//   ....[11]....
        /*02e4*/ 	.word	0x000033f0
        /*02e8*/ 	.word	0x000000ff
        /*02ec*/ 	.word	0x00001c08
        /*02f0*/ 	.short	0x0108
        /*02f2*/ 	.byte	0x0c
	.zero		1


	//   ....[12]....
        /*02f4*/ 	.word	0x00003ee0
        /*02f8*/ 	.word	0x000000ff
        /*02fc*/ 	.word	0x00001400
        /*0300*/ 	.short	0x010a
        /*0302*/ 	.byte	0x0c
	.zero		1


	//   ....[13]....
        /*0304*/ 	.word	0x00003f10
        /*0308*/ 	.word	0x000000ff
        /*030c*/ 	.word	0x00001c10
        /*0310*/ 	.short	0x010a
        /*0312*/ 	.byte	0x0c
	.zero		1


	//   ....[14]....
        /*0314*/ 	.word	0x00003f40
        /*0318*/ 	.word	0x000000ff
        /*031c*/ 	.word	0x00000000
        /*0320*/ 	.short	0x010a
        /*0322*/ 	.byte	0x21
	.zero		1


	//   ....[15]....
        /*0324*/ 	.word	0x00003f70
        /*0328*/ 	.word	0x000000ff
        /*032c*/ 	.word	0x00000000
        /*0330*/ 	.short	0x010a
        /*0332*/ 	.byte	0x21
	.zero		1


	//----- nvinfo : EIATTR_NUM_MBARRIERS
	.align		4
.L_79:
        /*0334*/ 	.byte	0x03, 0x38
        /*0336*/ 	.short	0xffff


	//----- nvinfo : EIATTR_EXIT_INSTR_OFFSETS
	.align		4
        /*0338*/ 	.byte	0x04, 0x1c
        /*033a*/ 	.short	(.L_81 - .L_80)


	//   ....[0]....
.L_80:
        /*033c*/ 	.word	0x00003ed0


	//----- nvinfo : EIATTR_REQNTID
	.align		4
.L_81:
        /*0340*/ 	.byte	0x04, 0x10
        /*0342*/ 	.short	(.L_83 - .L_82)
.L_82:
        /*0344*/ 	.word	0x00000100
        /*0348*/ 	.word	0x00000001
        /*034c*/ 	.word	0x00000001


	//----- nvinfo : EIATTR_CRS_STACK_SIZE
	.align		4
.L_83:
        /*0350*/ 	.byte	0x04, 0x1e
        /*0352*/ 	.short	(.L_85 - .L_84)
.L_84:
        /*0354*/ 	.word	0x00000000


	//----- nvinfo : EIATTR_CBANK_PARAM_SIZE
	.align		4
.L_85:
        /*0358*/ 	.byte	0x03, 0x19
        /*035a*/ 	.short	0x0088


	//----- nvinfo : EIATTR_PARAM_CBANK
	.align		4
        /*035c*/ 	.byte	0x04, 0x0a
        /*035e*/ 	.short	(.L_87 - .L_86)
	.align		4
.L_86:
        /*0360*/ 	.word	index@(.nv.constant0.attn_fwd)
        /*0364*/ 	.short	0x0380
        /*0366*/ 	.short	0x0088


	//----- nvinfo : EIATTR_SW_WAR
	.align		4
.L_87:
        /*0368*/ 	.byte	0x04, 0x36
        /*036a*/ 	.short	(.L_89 - .L_88)
.L_88:
        /*036c*/ 	.word	0x00000008
.L_89:


//--------------------- .nv.compat                --------------------------
	.section	.nv.compat,"",@"SHT_CUDA_COMPAT_INFO"
	.align	4
        /*0000*/ 	.byte	0x02, 0x02, 0x02, 0x00, 0x02, 0x05, 0x05, 0x00, 0x02, 0x03, 0x00, 0x00, 0x02, 0x06, 0x01, 0x00


//--------------------- .nv.callgraph             --------------------------
	.section	.nv.callgraph,"",@"SHT_CUDA_CALLGRAPH"
	.align	4
	.sectionentsize	8
	.align		4
        /*0000*/ 	.word	0x00000000
	.align		4
        /*0004*/ 	.word	0xffffffff
	.align		4
        /*0008*/ 	.word	0x00000000
	.align		4
        /*000c*/ 	.word	0xfffffffe
	.align		4
        /*0010*/ 	.word	0x00000000
	.align		4
        /*0014*/ 	.word	0xfffffffd
	.align		4
        /*0018*/ 	.word	0x00000000
	.align		4
        /*001c*/ 	.word	0xfffffffc


//--------------------- .nv.constant4             --------------------------
	.section	.nv.constant4,"a",@progbits
	.align	8
	.align		8
.nv.constant4:
        /*0000*/ 	.dword	_$_str


//--------------------- .text.attn_fwd            --------------------------
	.section	.text.attn_fwd,"ax",@progbits
	.align	128
        .global         attn_fwd
        .type           attn_fwd,@function
        .size           attn_fwd,(.L_x_31 - attn_fwd)
        .other          attn_fwd,@"STO_CUDA_ENTRY STV_DEFAULT"
attn_fwd:
.text.attn_fwd:
[----:B------:R-:W0:Y:S01]  /*0000*/  LDC R1, c[0x0][0x37c] ;  /* 0x0000df00ff017b82 */ /* 0x000e220000000800 */
[----:B------:R-:W1:Y:S02]  /*0010*/  S2R R0, SR_TID.X ;  /* 0x0000000000007919 */ /* 0x000e640000002100 */
[----:B-1----:R-:W-:-:S13]  /*0020*/  ISETP.GE.U32.AND P0, PT, R0, 0x20, PT ;  /* 0x000000200000780c */ /* 0x002fda0003f06070 */
[----:B------:R-:W-:Y:S02]  /*0030*/  VOTEU.ANY UP1, P0 ;  /* 0x0000000000ff7886 */ /* 0x000fe40000020100 */
[----:B0-----:R-:W-:Y:S05]  /*0040*/  BRA.U UP1, `(.L_x_0) ;  /* 0x0000000101b87547 */ /* 0x001fea000b800000 */
[----:B------:R-:W0:Y:S01]  /*0050*/  S2UR UR6, SR_CgaCtaId ;  /* 0x00000000000679c3 */ /* 0x000e220000008800 */
[----:B------:R-:W-:Y:S01]  /*0060*/  NOP ;  /* 0x0000000000007918 */ /* 0x000fe20000000000 */
[----:B------:R-:W-:Y:S02]  /*0070*/  UMOV UR4, 0x40 ;  /* 0x0000004000047882 */ /* 0x000fe40000000000 */
[----:B0-----:R-:W-:-:S09]  /*0080*/  ULEA UR4, UR6, UR4, 0x18 ;  /* 0x0000000406047291 */ /* 0x001fd2000f8ec0ff */
[----:B------:R-:W0:Y:S01]  /*0090*/  LDS.U8 R2, [UR4] ;  /* 0x00000004ff027984 */ /* 0x000e220008000000 */
[----:B------:R-:W-:Y:S02]  /*00a0*/  UMOV UR4, 0x400 ;  /* 0x0000040000047882 */ /* 0x000fe40000000000 */
[----:B------:R-:W-:Y:S01]  /*00b0*/  ULEA UR4, UR6, UR4, 0x18 ;  /* 0x0000000406047291 */ /* 0x000fe2000f8ec0ff */
[----:B0-----:R-:W-:-:S13]  /*00c0*/  ISETP.NE.AND P0, PT, R2, RZ, PT ;  /* 0x000000ff0200720c */ /* 0x001fda0003f05270 */
[----:B------:R-:W-:Y:S05]  /*00d0*/  @P0 BRA `(.L_x_1) ;  /* 0x00000000007c0947 */ /* 0x000fea0003800000 */
[----:B------:R-:W-:-:S13]  /*00e0*/  ELECT P0, URZ, PT ;  /* 0x0000000000ff782f */ /* 0x000fda0003800000 */
[----:B------:R-:W-:Y:S05]  /*00f0*/  @!P0 BRA `(.L_x_2) ;  /* 0x0000000000848947 */ /* 0x000fea0003800000 */
[----:B------:R-:W-:Y:S01]  /*0100*/  UMOV UR5, 0x2 ;  /* 0x0000000200057882 */ /* 0x000fe20000000000 */
[----:B------:R-:W-:Y:S02]  /*0110*/  IMAD.MOV.U32 R5, RZ, RZ, 0x1 ;  /* 0x00000001ff057424 */ /* 0x000fe400078e00ff */
[----:B------:R-:W-:Y:S02]  /*0120*/  IMAD.MOV.U32 R3, RZ, RZ, 0x3 ;  /* 0x00000003ff037424 */ /* 0x000fe400078e00ff */
[----:B------:R-:W-:Y:S04]  /*0130*/  DEPBAR.LE SB0, 0x36 ;  /* 0x00008d800000791a */ /* 0x000fe80000000000 */
[----:B------:R-:W0:Y:S02]  /*0140*/  UTCATOMSWS.FIND_AND_SET.ALIGN UP0, UR5, UR5 ;  /* 0x00000005000575e3 */ /* 0x000e240008000800 */
[----:B0-----:R-:W-:-:S04]  /*0150*/  PLOP3.LUT P0, PT, PT, PT, UP0, 0x80, 0x8 ;  /* 0x000000000008781c */ /* 0x001fc80003f0f008 */
[----:B------:R-:W-:-:S04]  /*0160*/  SEL R2, RZ, 0xffffffff, !P0 ;  /* 0xffffffffff027807 */ /* 0x000fc80004000000 */
[----:B------:R-:W-:Y:S01]  /*0170*/  ISETP.NE.AND P0, PT, R2, RZ, PT ;  /* 0x000000ff0200720c */ /* 0x000fe20003f05270 */
[----:B------:R-:W-:-:S12]  /*0180*/  IMAD.U32 R2, RZ, RZ, UR5 ;  /* 0x00000005ff027e24 */ /* 0x000fd8000f8e00ff */
[----:B------:R-:W-:Y:S05]  /*0190*/  @P0 BRA `(.L_x_3) ;  /* 0x0000000000240947 */ /* 0x000fea0003800000 */
.L_x_4:
[----:B------:R-:W-:Y:S05]  /*01a0*/  NANOSLEEP 0x64 ;  /* 0x000000640000795d */ /* 0x000fea0003800000 */
[----:B------:R-:W-:-:S05]  /*01b0*/  UMOV UR5, 0x2 ;  /* 0x0000000200057882 */ /* 0x000fca0000000000 */
[----:B------:R-:W-:Y:S04]  /*01c0*/  DEPBAR.LE SB0, 0x36 ;  /* 0x00008d800000791a */ /* 0x000fe80000000000 */
[----:B------:R-:W0:Y:S02]  /*01d0*/  UTCATOMSWS.FIND_AND_SET.ALIGN UP0, UR5, UR5 ;  /* 0x00000005000575e3 */ /* 0x000e240008000800 */
[----:B0-----:R-:W-:-:S04]  /*01e0*/  PLOP3.LUT P0, PT, PT, PT, UP0, 0x80, 0x8 ;  /* 0x000000000008781c */ /* 0x001fc80003f0f008 */
[----:B------:R-:W-:-:S04]  /*01f0*/  SEL R2, RZ, 0xffffffff, !P0 ;  /* 0xffffffffff027807 */ /* 0x000fc80004000000 */
[----:B------:R-:W-:Y:S01]  /*0200*/  ISETP.NE.AND P0, PT, R2, RZ, PT ;  /* 0x000000ff0200720c */ /* 0x000fe20003f05270 */
[----:B------:R-:W-:-:S12]  /*0210*/  IMAD.U32 R2, RZ, RZ, UR5 ;  /* 0x00000005ff027e24 */ /* 0x000fd8000f8e00ff */
[----:B------:R-:W-:Y:S05]  /*0220*/  @!P0 BRA `(.L_x_4) ;  /* 0xfffffffc00dc8947 */ /* 0x000fea000383ffff */
.L_x_3:
[C---:B------:R-:W-:Y:S01]  /*0230*/  VIADD R4, R2.reuse, 0x10 ;  /* 0x0000001002047836 */ /* 0x040fe20000000000 */
[----:B------:R-:W-:Y:S01]  /*0240*/  UMOV UR5, 0x50 ;  /* 0x0000005000057882 */ /* 0x000fe20000000000 */
[----:B------:R-:W-:Y:S01]  /*0250*/  SHF.L.U32 R3, R3, R2, RZ ;  /* 0x0000000203037219 */ /* 0x000fe200000006ff */
[----:B------:R-:W-:Y:S01]  /*0260*/  ULEA UR5, UR6, UR5, 0x18 ;  /* 0x0000000506057291 */ /* 0x000fe2000f8ec0ff */
[----:B------:R-:W-:Y:S01]  /*0270*/  IMAD.SHL.U32 R2, R2, 0x20, RZ ;  /* 0x0000002002027824 */ /* 0x000fe200078e00ff */
[----:B------:R-:W-:-:S04]  /*0280*/  SHF.L.U32 R4, R5, R4, RZ ;  /* 0x0000000405047219 */ /* 0x000fc800000006ff */
[----:B------:R-:W-:-:S05]  /*0290*/  LOP3.LUT R3, R4, R3, RZ, 0xfc, !PT ;  /* 0x0000000304037212 */ /* 0x000fca00078efcff */
[----:B------:R0:W-:Y:S04]  /*02a0*/  ATOMS.OR RZ, [UR5], R3 ;  /* 0x00000003ffff798c */ /* 0x0001e8000b000005 */
[----:B------:R0:W-:Y:S01]  /*02b0*/  STS [UR4], R2 ;  /* 0x00000002ff007988 */ /* 0x0001e20008000804 */
[----:B------:R-:W-:Y:S05]  /*02c0*/  BRA `(.L_x_2) ;  /* 0x0000000000107947 */ /* 0x000fea0003800000 */
.L_x_1:
[----:B------:R-:W-:Y:S01]  /*02d0*/  IMAD.MOV.U32 R3, RZ, RZ, -0x1 ;  /* 0xffffffffff037424 */ /* 0x000fe200078e00ff */
[----:B------:R-:W-:-:S04]  /*02e0*/  MOV R2, 0x310 ;  /* 0x0000031000027802 */ /* 0x000fc80000000f00 */
[----:B------:R0:W-:Y:S03]  /*02f0*/  STS [UR4], R3 ;  /* 0x00000003ff007988 */ /* 0x0001e60008000804 */
[----:B0-----:R-:W-:Y:S05]  /*0300*/  CALL.REL.NOINC `($__internal_1_$__cuda_sm10x_tcgen05_guardrail_trap_phase_invalid_during_alloc) ;  /* 0x0000003c00307944 */ /* 0x001fea0003c00000 */
.L_x_2:
[----:B------:R-:W-:Y:S05]  /*0310*/  WARPSYNC.ALL ;  /* 0x0000000000007948 */ /* 0x000fea0003800000 */
[----:B------:R-:W-:Y:S01]  /*0320*/  NOP ;  /* 0x0000000000007918 */ /* 0x000fe20000000000 */
.L_x_0:
[----:B------:R-:W1:Y:S08]  /*0330*/  S2UR UR8, SR_CTAID.X ;  /* 0x00000000000879c3 */ /* 0x000e700000002500 */
[----:B------:R-:W-:Y:S01]  /*0340*/  BAR.SYNC.DEFER_BLOCKING 0x0 ;  /* 0x0000000000007b1d */ /* 0x000fe20000010000 */
[----:B------:R-:W-:-:S04]  /*0350*/  SHF.R.U32.HI R4, RZ, 0x7, R0 ;  /* 0x00000007ff047819 */ /* 0x000fc80000011600 */
[----:B------:R-:W-:Y:S01]  /*0360*/  SGXT.U32 R4, R4, 0x1 ;  /* 0x000000010404781a */ /* 0x000fe20000000000 */
[----:B------:R-:W2:Y:S02]  /*0370*/  LDCU.64 UR4, c[0x0][0x3b0] ;  /* 0x00007600ff0477ac */ /* 0x000ea40008000a00 */
[----:B------:R-:W3:Y:S01]  /*0380*/  S2UR UR9, SR_CgaCtaId ;  /* 0x00000000000979c3 */ /* 0x000ee20000008800 */
[----:B------:R-:W-:Y:S01]  /*0390*/  UMOV UR12, 0x400 ;  /* 0x00000400000c7882 */ /* 0x000fe20000000000 */
[----:B------:R-:W4:Y:S06]  /*03a0*/  LDCU.64 UR24, c[0x0][0x358] ;  /* 0x00006b00ff1877ac */ /* 0x000f2c0008000a00 */
[----:B------:R-:W2:Y:S08]  /*03b0*/  S2UR UR11, SR_CTAID.Y ;  /* 0x00000000000b79c3 */ /* 0x000eb00000002600 */
[----:B------:R-:W0:Y:S01]  /*03c0*/  LDC R16, c[0x0][0x3b8] ;  /* 0x0000ee00ff107b82 */ /* 0x000e220000000800 */
[----:B-1----:R-:W-:-:S06]  /*03d0*/  USHF.L.U32 UR8, UR8, 0x7, URZ ;  /* 0x0000000708087899 */ /* 0x002fcc00080006ff */
[----:B0-----:R-:W-:Y:S01]  /*03e0*/  IMAD.U32 R3, RZ, RZ, UR8 ;  /* 0x00000008ff037e24 */ /* 0x001fe2000f8e00ff */
[----:B------:R-:W0:Y:S01]  /*03f0*/  LDC.64 R20, c[0x0][0x380] ;  /* 0x0000e000ff147b82 */ /* 0x000e220000000a00 */
[----:B---3--:R-:W-:-:S03]  /*0400*/  ULEA UR12, UR9, UR12, 0x18 ;  /* 0x0000000c090c7291 */ /* 0x008fc6000f8ec0ff */
[----:B------:R-:W-:Y:S01]  /*0410*/  LOP3.LUT R2, R3, 0x7f, R0, 0xf8, !PT ;  /* 0x0000007f03027812 */ /* 0x000fe200078ef800 */
[----:B--2---:R-:W-:-:S04]  /*0420*/  UIMAD UR4, UR11, UR4, URZ ;  /* 0x000000040b0472a4 */ /* 0x004fc8000f8e02ff */
[----:B------:R-:W-:Y:S01]  /*0430*/  IMAD R3, R2, UR5, RZ ;  /* 0x0000000502037c24 */ /* 0x000fe2000f8e02ff */
[----:B------:R-:W1:Y:S01]  /*0440*/  LDS R19, [UR12] ;  /* 0x0000000cff137984 */ /* 0x000e620008000800 */
[----:B------:R-:W-:Y:S02]  /*0450*/  USHF.L.U32 UR6, UR4, 0x1, URZ ;  /* 0x0000000104067899 */ /* 0x000fe400080006ff */
[C---:B------:R-:W-:Y:S01]  /*0460*/  IMAD.SHL.U32 R5, R3.reuse, 0x2, RZ ;  /* 0x0000000203057824 */ /* 0x040fe200078e00ff */
[----:B------:R-:W-:Y:S01]  /*0470*/  UIMAD.WIDE UR4, UR4, 0x2, URZ ;  /* 0x00000002040478a5 */ /* 0x000fe2000f8e02ff */
[----:B------:R-:W-:Y:S02]  /*0480*/  IMAD R6, R4, R16, RZ ;  /* 0x0000001004067224 */ /* 0x000fe400078e02ff */
[----:B------:R-:W-:-:S04]  /*0490*/  IMAD.HI R4, R3, 0x2, RZ ;  /* 0x0000000203047827 */ /* 0x000fc800078e02ff */
[C---:B------:R-:W-:Y:S01]  /*04a0*/  IMAD R7, R16.reuse, 0x2, R6 ;  /* 0x0000000210077824 */ /* 0x040fe200078e0206 */
[----:B------:R-:W-:Y:S01]  /*04b0*/  BAR.SYNC.DEFER_BLOCKING 0x0 ;  /* 0x0000000000007b1d */ /* 0x000fe20000010000 */
[----:B0-----:R-:W-:Y:S02]  /*04c0*/  IADD3 R20, P0, P1, R5, UR6, R20 ;  /* 0x0000000605147c10 */ /* 0x001fe4000f91e014 */
[----:B------:R-:W-:Y:S02]  /*04d0*/  IMAD R9, R16, 0x2, R7 ;  /* 0x0000000210097824 */ /* 0x000fe400078e0207 */
[----:B------:R-:W-:Y:S01]  /*04e0*/  IADD3.X R22, PT, PT, R4, UR5, R21, P0, P1 ;  /* 0x0000000504167c10 */ /* 0x000fe200087e2415 */
[----:B------:R-:W0:Y:S01]  /*04f0*/  LDCU UR5, c[0x0][0x3c8] ;  /* 0x00007900ff0577ac */ /* 0x000e220008000800 */
[----:B------:R-:W-:Y:S01]  /*0500*/  IMAD R11, R16, 0x2, R9 ;  /* 0x00000002100b7824 */ /* 0x000fe200078e0209 */
[----:B------:R-:W-:Y:S01]  /*0510*/  LEA R4, P0, R6, R20, 0x1 ;  /* 0x0000001406047211 */ /* 0x000fe200078008ff */
[----:B------:R-:W2:Y:S02]  /*0520*/  LDCU.64 UR6, c[0x0][0x3c0] ;  /* 0x00007800ff0677ac */ /* 0x000ea40008000a00 */
[----:B------:R-:W-:Y:S01]  /*0530*/  IMAD R8, R16, 0x2, R11 ;  /* 0x0000000210087824 */ /* 0x000fe200078e020b */
[----:B------:R-:W-:-:S02]  /*0540*/  LEA.HI.X.SX32 R5, R6, R22, 0x1, P0 ;  /* 0x0000001606057211 */ /* 0x000fc400000f0eff */
[CC--:B------:R-:W-:Y:S01]  /*0550*/  LEA R6, P0, R7.reuse, R20.reuse, 0x1 ;  /* 0x0000001407067211 */ /* 0x0c0fe200078008ff */
[----:B------:R-:W-:Y:S01]  /*0560*/  IMAD R15, R16, 0x2, R8 ;  /* 0x00000002100f7824 */ /* 0x000fe200078e0208 */
[----:B------:R-:W-:Y:S02]  /*0570*/  LEA R12, P1, R8, R20, 0x1 ;  /* 0x00000014080c7211 */ /* 0x000fe400078208ff */
[----:B------:R-:W-:Y:S01]  /*0580*/  LEA.HI.X.SX32 R7, R7, R22, 0x1, P0 ;  /* 0x0000001607077211 */ /* 0x000fe200000f0eff */
[----:B------:R-:W-:Y:S01]  /*0590*/  IMAD R17, R16, 0x2, R15 ;  /* 0x0000000210117824 */ /* 0x000fe200078e020f */
[C---:B------:R-:W-:Y:S02]  /*05a0*/  LEA R10, P0, R11.reuse, R20, 0x1 ;  /* 0x000000140b0a7211 */ /* 0x040fe400078008ff */
[-C--:B------:R-:W-:Y:S01]  /*05b0*/  LEA.HI.X.SX32 R13, R8, R22.reuse, 0x1, P1 ;  /* 0x00000016080d7211 */ /* 0x080fe200008f0eff */
[----:B----4-:R3:W5:Y:S01]  /*05c0*/  LDG.E.U16 R3, desc[UR24][R4.64] ;  /* 0x0000001804037981 */ /* 0x010762000c1e1500 */
[----:B------:R-:W-:-:S02]  /*05d0*/  LEA.HI.X.SX32 R11, R11, R22, 0x1, P0 ;  /* 0x000000160b0b7211 */ /* 0x000fc400000f0eff */
[-C--:B------:R-:W-:Y:S01]  /*05e0*/  LEA R8, P1, R9, R20.reuse, 0x1 ;  /* 0x0000001409087211 */ /* 0x080fe200078208ff */
[----:B------:R4:W5:Y:S01]  /*05f0*/  LDG.E.U16 R18, desc[UR24][R12.64] ;  /* 0x000000180c127981 */ /* 0x000962000c1e1500 */
[----:B------:R-:W-:Y:S02]  /*0600*/  LEA R14, P0, R15, R20, 0x1 ;  /* 0x000000140f0e7211 */ /* 0x000fe400078008ff */
[-C--:B------:R-:W-:Y:S01]  /*0610*/  LEA.HI.X.SX32 R9, R9, R22.reuse, 0x1, P1 ;  /* 0x0000001609097211 */ /* 0x080fe200008f0eff */
[----:B------:R0:W5:Y:S01]  /*0620*/  LDG.E.U16 R7, desc[UR24][R6.64] ;  /* 0x0000001806077981 */ /* 0x000162000c1e1500 */
[----:B---3--:R-:W-:Y:S01]  /*0630*/  IMAD R4, R16, 0x2, R17 ;  /* 0x0000000210047824 */ /* 0x008fe200078e0211 */
[----:B------:R-:W-:Y:S02]  /*0640*/  LEA.HI.X.SX32 R15, R15, R22, 0x1, P0 ;  /* 0x000000160f0f7211 */ /* 0x000fe400000f0eff */
[----:B------:R3:W5:Y:S01]  /*0650*/  LDG.E.U16 R8, desc[UR24][R8.64] ;  /* 0x0000001808087981 */ /* 0x000762000c1e1500 */
[----:B------:R-:W-:-:S02]  /*0660*/  LEA R16, P1, R17, R20, 0x1 ;  /* 0x0000001411107211 */ /* 0x000fc400078208ff */
[C---:B----4-:R-:W-:Y:S01]  /*0670*/  LEA R12, P0, R4.reuse, R20, 0x1 ;  /* 0x00000014040c7211 */ /* 0x050fe200078008ff */
[----:B------:R-:W5:Y:S01]  /*0680*/  LDG.E.U16 R14, desc[UR24][R14.64] ;  /* 0x000000180e0e7981 */ /* 0x000f62000c1e1500 */
[-C--:B------:R-:W-:Y:S02]  /*0690*/  LEA.HI.X.SX32 R17, R17, R22.reuse, 0x1, P1 ;  /* 0x0000001611117211 */ /* 0x080fe400008f0eff */
[----:B------:R-:W-:Y:S01]  /*06a0*/  LEA.HI.X.SX32 R13, R4, R22, 0x1, P0 ;  /* 0x00000016040d7211 */ /* 0x000fe200000f0eff */
[----:B------:R4:W5:Y:S01]  /*06b0*/  LDG.E.U16 R10, desc[UR24][R10.64] ;  /* 0x000000180a0a7981 */ /* 0x000962000c1e1500 */
[--C-:B0-----:R-:W-:Y:S01]  /*06c0*/  SHF.R.S32.HI R6, RZ, 0x7, R0.reuse ;  /* 0x00000007ff067819 */ /* 0x101fe20000011400 */
[----:B------:R-:W0:Y:S02]  /*06d0*/  LDC.64 R4, c[0x0][0x388] ;  /* 0x0000e200ff047b82 */ /* 0x000e240000000a00 */
[----:B------:R0:W5:Y:S04]  /*06e0*/  LDG.E.U16 R16, desc[UR24][R16.64] ;  /* 0x0000001810107981 */ /* 0x000168000c1e1500 */
[----:B------:R0:W5:Y:S01]  /*06f0*/  LDG.E.U16 R12, desc[UR24][R12.64] ;  /* 0x000000180c0c7981 */ /* 0x000162000c1e1500 */
[----:B---3--:R-:W-:-:S02]  /*0700*/  SHF.R.U32.HI R9, RZ, 0x5, R0 ;  /* 0x00000005ff097819 */ /* 0x008fc40000011600 */
[----:B------:R-:W-:Y:S01]  /*0710*/  SGXT R6, R6, 0x1 ;  /* 0x000000010606781a */ /* 0x000fe20000000200 */
[----:B------:R-:W-:Y:S01]  /*0720*/  IMAD.SHL.U32 R22, R0, 0x2, RZ ;  /* 0x0000000200167824 */ /* 0x000fe200078e00ff */
[----:B------:R-:W-:Y:S02]  /*0730*/  R2UR UR22, R9 ;  /* 0x00000000091672ca */ /* 0x000fe400000e0000 */
[----:B------:R-:W-:Y:S02]  /*0740*/  LOP3.LUT R9, R6, 0x90, RZ, 0xc0, !PT ;  /* 0x0000009006097812 */ /* 0x000fe400078ec0ff */
[----:B------:R-:W-:Y:S02]  /*0750*/  LOP3.LUT R6, R0, 0x40, RZ, 0xc0, !PT ;  /* 0x0000004000067812 */ /* 0x000fe400078ec0ff */
[----:B------:R-:W-:Y:S02]  /*0760*/  LOP3.LUT R9, R9, 0x7e, R22, 0x78, !PT ;  /* 0x0000007e09097812 */ /* 0x000fe400078e7816 */
[----:B-1----:R-:W-:-:S03]  /*0770*/  R2UR UR13, R19 ;  /* 0x00000000130d72ca */ /* 0x002fc600000e0000 */
[----:B------:R-:W-:-:S05]  /*0780*/  IMAD R9, R6, 0x20, R9 ;  /* 0x0000002006097824 */ /* 0x000fca00078e0209 */
[----:B----4-:R-:W-:Y:S01]  /*0790*/  LOP3.LUT R11, R9, 0x20, RZ, 0x3c, !PT ;  /* 0x00000020090b7812 */ /* 0x010fe200078e3cff */
[----:B--2---:R-:W-:Y:S06]  /*07a0*/  BRA.U UP1, `(.L_x_5) ;  /* 0x0000000101187547 */ /* 0x004fec000b800000 */
[----:B------:R-:W-:Y:S01]  /*07b0*/  ELECT P0, URZ, PT ;  /* 0x0000000000ff782f */ /* 0x000fe20003800000 */
[----:B------:R-:W-:Y:S01]  /*07c0*/  IMAD.MOV.U32 R6, RZ, RZ, 0x1 ;  /* 0x00000001ff067424 */ /* 0x000fe200078e00ff */
[----:B------:R-:W-:Y:S01]  /*07d0*/  UMOV UR4, 0x40 ;  /* 0x0000004000047882 */ /* 0x000fe20000000000 */
[----:B------:R-:W-:Y:S01]  /*07e0*/  UVIRTCOUNT.DEALLOC.SMPOOL 0x80 ;  /* 0x000000800000784c */ /* 0x000fe20000000000 */
[----:B------:R-:W-:-:S09]  /*07f0*/  ULEA UR4, UR9, UR4, 0x18 ;  /* 0x0000000409047291 */ /* 0x000fd2000f8ec0ff */
[----:B------:R1:W-:Y:S03]  /*0800*/  @P0 STS.U8 [UR4], R6 ;  /* 0x00000006ff000988 */ /* 0x0003e60008000004 */
.L_x_5:
[----:B-1----:R-:W-:Y:S01]  /*0810*/  LOP3.LUT R6, R0, 0xf, RZ, 0xc0, !PT ;  /* 0x0000000f00067812 */ /* 0x002fe200078ec0ff */
[----:B------:R-:W-:Y:S01]  /*0820*/  UIMAD UR6, UR11, UR6, URZ ;  /* 0x000000060b0672a4 */ /* 0x000fe2000f8e02ff */
[----:B-----5:R1:W-:Y:S01]  /*0830*/  STS.U16 [R9+UR12], R3 ;  /* 0x0000000309007988 */ /* 0x0203e2000800040c */
[C---:B0-----:R-:W-:Y:S01]  /*0840*/  LOP3.LUT R13, R9.reuse, 0x40, RZ, 0x3c, !PT ;  /* 0x00000040090d7812 */ /* 0x041fe200078e3cff */
[----:B------:R-:W-:Y:S01]  /*0850*/  UMOV UR10, 0x1 ;  /* 0x00000001000a7882 */ /* 0x000fe20000000000 */
[----:B------:R-:W-:Y:S01]  /*0860*/  IMAD R6, R6, UR5, RZ ;  /* 0x0000000506067c24 */ /* 0x000fe2000f8e02ff */
[----:B------:R-:W-:Y:S01]  /*0870*/  USHF.L.U32 UR9, UR6, 0x1, URZ ;  /* 0x0000000106097899 */ /* 0x000fe200080006ff */
[----:B------:R-:W-:Y:S01]  /*0880*/  LOP3.LUT R15, R9, 0x60, RZ, 0x3c, !PT ;  /* 0x00000060090f7812 */ /* 0x000fe200078e3cff */
[----:B------:R-:W-:Y:S01]  /*0890*/  UIMAD.WIDE UR4, UR6, 0x2, URZ ;  /* 0x00000002060478a5 */ /* 0x000fe2000f8e02ff */
[----:B------:R-:W-:Y:S01]  /*08a0*/  LOP3.LUT P3, RZ, R0, 0xff, RZ, 0xc0, !PT ;  /* 0x000000ff00ff7812 */ /* 0x000fe2000786c0ff */
[----:B------:R-:W-:Y:S01]  /*08b0*/  USHF.L.U32 UR6, UR22, 0x15, URZ ;  /* 0x0000001516067899 */ /* 0x000fe200080006ff */
[----:B------:R0:W-:Y:S01]  /*08c0*/  STS.U16 [R9+UR12+0x400], R18 ;  /* 0x0004001209007988 */ /* 0x0001e2000800040c */
[C---:B-1----:R-:W-:Y:S01]  /*08d0*/  IMAD.SHL.U32 R3, R6.reuse, 0x2, RZ ;  /* 0x0000000206037824 */ /* 0x042fe200078e00ff */
[----:B------:R-:W-:Y:S01]  /*08e0*/  UIADD3 UR29, UPT, UPT, UR8, 0x80, URZ ;  /* 0x00000080081d7890 */ /* 0x000fe2000fffe0ff */
[----:B------:R-:W-:Y:S01]  /*08f0*/  IMAD.HI R6, R6, 0x2, RZ ;  /* 0x0000000206067827 */ /* 0x000fe200078e02ff */
[----:B------:R-:W-:Y:S01]  /*0900*/  ULOP3.LUT UR6, UR6, 0x600000, URZ, 0xc0, !UPT ;  /* 0x0060000006067892 */ /* 0x000fe2000f8ec0ff */
[----:B------:R1:W-:Y:S01]  /*0910*/  STS.U16 [R11+UR12+0x100], R7 ;  /* 0x000100070b007988 */ /* 0x0003e2000800040c */
[----:B------:R-:W-:Y:S01]  /*0920*/  IADD3 R4, P0, P1, R3, UR9, R4 ;  /* 0x0000000903047c10 */ /* 0x000fe2000f91e004 */
[----:B------:R-:W-:Y:S01]  /*0930*/  ULOP3.LUT UR9, UR22, 0x4, URZ, 0xc0, !UPT ;  /* 0x0000000416097892 */ /* 0x000fe2000f8ec0ff */
[----:B------:R-:W-:Y:S01]  /*0940*/  P2R R3, PR, RZ, 0x8 ;  /* 0x00000008ff037803 */ /* 0x000fe20000000000 */
[----:B------:R-:W-:Y:S01]  /*0950*/  UIADD3 UR14, UPT, UPT, UR13, UR6, URZ ;  /* 0x000000060d0e7290 */ /* 0x000fe2000fffe0ff */
[----:B------:R-:W-:Y:S01]  /*0960*/  STS.U16 [R11+UR12+0x500], R14 ;  /* 0x0005000e0b007988 */ /* 0x000fe2000800040c */
[----:B------:R-:W-:Y:S01]  /*0970*/  VOTEU.ALL UP2, P3 ;  /* 0x0000000000ff7886 */ /* 0x000fe20001840000 */
[----:B------:R-:W-:Y:S01]  /*0980*/  IADD3.X R6, PT, PT, R6, UR5, R5, P0, P1 ;  /* 0x0000000506067c10 */ /* 0x000fe200087e2405 */
[----:B------:R-:W-:Y:S01]  /*0990*/  ULEA UR14, UR9, UR14, 0x1 ;  /* 0x0000000e090e7291 */ /* 0x000fe2000f8e08ff */
[----:B------:R2:W-:Y:S01]  /*09a0*/  STS.U16 [R13+UR12+0x200], R8 ;  /* 0x000200080d007988 */ /* 0x0005e2000800040c */
[----:B------:R-:W-:Y:S01]  /*09b0*/  VOTEU.ALL UP0, P3 ;  /* 0x0000000000ff7886 */ /* 0x000fe20001800000 */
[----:B------:R-:W-:-:S04]  /*09c0*/  @!UP2 UIADD3 UR4, UPT, UPT, -UR10, 0x100000, URZ ;  /* 0x001000000a04a890 */ /* 0x000fc8000fffe1ff */
[----:B------:R-:W-:Y:S02]  /*09d0*/  @!UP2 USHF.L.U32 UR5, UR4, 0xb, URZ ;  /* 0x0000000b0405a899 */ /* 0x000fe400080006ff */
[----:B------:R-:W-:Y:S01]  /*09e0*/  @!UP2 USHF.L.U32 UR4, UR4, 0x1, URZ ;  /* 0x000000010404a899 */ /* 0x000fe200080006ff */
[----:B------:R3:W-:Y:S01]  /*09f0*/  STS.U16 [R13+UR12+0x600], R16 ;  /* 0x000600100d007988 */ /* 0x0007e2000800040c */
[----:B0-----:R-:W-:Y:S02]  /*0a00*/  SHF.R.U32.HI R9, RZ, 0x4, R0 ;  /* 0x00000004ff097819 */ /* 0x001fe40000011600 */
[----:B------:R-:W-:Y:S01]  /*0a10*/  ISETP.LT.AND P0, PT, RZ, UR29, PT ;  /* 0x0000001dff007c0c */ /* 0x000fe2000bf01270 */
[----:B------:R3:W-:Y:S01]  /*0a20*/  STS.U16 [R15+UR12+0x300], R10 ;  /* 0x0003000a0f007988 */ /* 0x0007e2000800040c */
[----:B-1----:R-:W-:Y:S01]  /*0a30*/  SGXT.U32 R7, R9, 0x4 ;  /* 0x000000040907781a */ /* 0x002fe20000000000 */
[----:B--2---:R-:W-:Y:S02]  /*0a40*/  IMAD.U32 R8, RZ, RZ, UR7 ;  /* 0x00000007ff087e24 */ /* 0x004fe4000f8e00ff */
[----:B------:R3:W-:Y:S02]  /*0a50*/  STS.U16 [R15+UR12+0x700], R12 ;  /* 0x0007000c0f007988 */ /* 0x0007e4000800040c */
[----:B------:R-:W-:Y:S01]  /*0a60*/  IMAD R7, R7, UR7, RZ ;  /* 0x0000000707077c24 */ /* 0x000fe2000f8e02ff */
[----:B------:R-:W-:Y:S01]  /*0a70*/  STTM.x8 tmem[UR14], RZ ;  /* 0x000000ff000079ed */ /* 0x000fe200081c000e */
[----:B------:R-:W0:Y:S02]  /*0a80*/  FENCE.VIEW.ASYNC.T ;  /* 0x00000000000073c6 */ /* 0x000e240000000200 */
[----:B0-----:R-:W-:Y:S01]  /*0a90*/  BAR.SYNC.DEFER_BLOCKING 0x0 ;  /* 0x0000000000007b1d */ /* 0x001fe20000010000 */
[----:B------:R-:W-:Y:S01]  /*0aa0*/  IMAD R3, R8, 0x10, R7 ;  /* 0x0000001008037824 */ /* 0x000fe200078e0207 */
[----:B------:R-:W-:-:S04]  /*0ab0*/  LEA R30, P1, R7, R4, 0x1 ;  /* 0x00000004071e7211 */ /* 0x000fc800078208ff */
[----:B------:R-:W-:Y:S02]  /*0ac0*/  LEA R28, P2, R3, R4, 0x1 ;  /* 0x00000004031c7211 */ /* 0x000fe400078408ff */
[-C--:B------:R-:W-:Y:S02]  /*0ad0*/  LEA.HI.X.SX32 R31, R7, R6.reuse, 0x1, P1 ;  /* 0x00000006071f7211 */ /* 0x080fe400008f0eff */
[----:B------:R-:W-:Y:S02]  /*0ae0*/  LEA.HI.X.SX32 R29, R3, R6, 0x1, P2 ;  /* 0x00000006031d7211 */ /* 0x000fe400010f0eff */
[----:B------:R-:W-:Y:S02]  /*0af0*/  PRMT R4, RZ, 0x7610, R4 ;  /* 0x00007610ff047816 */ /* 0x000fe40000000004 */
[----:B------:R-:W-:Y:S01]  /*0b00*/  PRMT R6, RZ, 0x7610, R6 ;  /* 0x00007610ff067816 */ /* 0x000fe20000000006 */
[----:B------:R-:W0:Y:S02]  /*0b10*/  FENCE.VIEW.ASYNC.S ;  /* 0x00000000000073c6 */ /* 0x000e240000000000 */
[----:B0-----:R0:W1:Y:S02]  /*0b20*/  @!UP0 SYNCS.EXCH.64 URZ, [UR12+0x1c00], UR4 ;  /* 0x001c00040cff85b2 */ /* 0x0010640008000100 */
[----:B-1----:R-:W-:Y:S06]  /*0b30*/  BAR.SYNC.DEFER_BLOCKING 0x0 ;  /* 0x0000000000007b1d */ /* 0x002fec0000010000 */
[----:B------:R-:W2:Y:S04]  /*0b40*/  @P0 LDG.E.U16 R4, desc[UR24][R30.64] ;  /* 0x000000181e040981 */ /* 0x000ea8000c1e1500 */
[----:B------:R-:W4:Y:S01]  /*0b50*/  @P0 LDG.E.U16 R6, desc[UR24][R28.64] ;  /* 0x000000181c060981 */ /* 0x000f22000c1e1500 */
[----:B------:R-:W-:Y:S01]  /*0b60*/  SHF.R.S32.HI R3, RZ, 0x6, R0 ;  /* 0x00000006ff037819 */ /* 0x000fe20000011400 */
[----:B------:R-:W-:Y:S01]  /*0b70*/  VOTEU.ALL UP0, P3 ;  /* 0x0000000000ff7886 */ /* 0x000fe20001800000 */
[----:B------:R-:W-:-:S04]  /*0b80*/  @!UP2 UIADD3 UR16, UPT, UPT, -UR10, 0x100000, URZ ;  /* 0x001000000a10a890 */ /* 0x000fc8000fffe1ff */
[----:B------:R-:W-:Y:S02]  /*0b90*/  @!UP2 USHF.L.U32 UR17, UR16, 0xb, URZ ;  /* 0x0000000b1011a899 */ /* 0x000fe400080006ff */
[----:B------:R-:W-:Y:S02]  /*0ba0*/  @!UP2 USHF.L.U32 UR16, UR16, 0x1, URZ ;  /* 0x000000011010a899 */ /* 0x000fe400080006ff */
[----:B------:R-:W-:Y:S01]  /*0bb0*/  UIADD3 UR34, UPT, UPT, UR13, 0x10, URZ ;  /* 0x000000100d227890 */ /* 0x000fe2000fffe0ff */
[----:B------:R-:W-:Y:S01]  /*0bc0*/  SGXT R3, R3, 0x1 ;  /* 0x000000010303781a */ /* 0x000fe20000000200 */
[----:B------:R-:W-:Y:S01]  /*0bd0*/  VOTEU.ALL UP3, P3 ;  /* 0x0000000000ff7886 */ /* 0x000fe20001860000 */
[----:B0-----:R-:W-:-:S04]  /*0be0*/  @!UP2 UIADD3 UR4, UPT, UPT, -UR10, 0x100000, URZ ;  /* 0x001000000a04a890 */ /* 0x001fc8000fffe1ff */
[----:B------:R-:W-:Y:S02]  /*0bf0*/  @!UP2 USHF.L.U32 UR5, UR4, 0xb, URZ ;  /* 0x0000000b0405a899 */ /* 0x000fe400080006ff */
[----:B------:R-:W-:Y:S02]  /*0c00*/  @!UP2 USHF.L.U32 UR4, UR4, 0x1, URZ ;  /* 0x000000010404a899 */ /* 0x000fe400080006ff */
[----:B------:R-:W-:Y:S01]  /*0c10*/  UIADD3 UR15, UPT, UPT, UR6, UR34, URZ ;  /* 0x00000022060f7290 */ /* 0x000fe2000fffe0ff */
[----:B------:R-:W-:Y:S01]  /*0c20*/  LOP3.LUT R3, R3, 0x90, RZ, 0xc0, !PT ;  /* 0x0000009003037812 */ /* 0x000fe200078ec0ff */
[----:B------:R-:W-:Y:S01]  /*0c30*/  UIADD3 UR10, UPT, UPT, UR12, 0x1400, URZ ;  /* 0x000014000c0a7890 */ /* 0x000fe2000fffe0ff */
[----:B------:R-:W-:Y:S01]  /*0c40*/  ISETP.EQ.U32.AND P1, PT, RZ, UR22, P0 ;  /* 0x00000016ff007c0c */ /* 0x000fe20008722070 */
[----:B------:R-:W-:Y:S01]  /*0c50*/  ULEA UR15, UR9, UR15, 0x12 ;  /* 0x0000000f090f7291 */ /* 0x000fe2000f8e90ff */
[----:B------:R-:W-:Y:S01]  /*0c60*/  LOP3.LUT R3, R3, 0x17e, R22, 0x78, !PT ;  /* 0x0000017e03037812 */ /* 0x000fe200078e7816 */
[----:B------:R3:W0:Y:S04]  /*0c70*/  @!UP0 SYNCS.EXCH.64 URZ, [UR12+0x1c08], UR16 ;  /* 0x001c08100cff85b2 */ /* 0x0006280008000100 */
[----:B--2---:R3:W-:Y:S04]  /*0c80*/  STS.U16 [R3+UR12+0x1000], R4 ;  /* 0x0010000403007988 */ /* 0x0047e8000800040c */
[----:B----4-:R3:W-:Y:S01]  /*0c90*/  STS.U16 [R3+UR12+0x1200], R6 ;  /* 0x0012000603007988 */ /* 0x0107e2000800040c */
[----:B0-----:R0:W-:Y:S06]  /*0ca0*/  MEMBAR.ALL.CTA ;  /* 0x0000000000007992 */ /* 0x0011ec0000008000 */
[----:B0-----:R-:W-:Y:S04]  /*0cb0*/  FENCE.VIEW.ASYNC.S ;  /* 0x00000000000073c6 */ /* 0x001fe80000000000 */
[----:B------:R-:W0:Y:S02]  /*0cc0*/  FENCE.VIEW.ASYNC.S ;  /* 0x00000000000073c6 */ /* 0x000e240000000000 */
[----:B0-----:R3:W0:Y:S02]  /*0cd0*/  @!UP3 SYNCS.EXCH.64 URZ, [UR12+0x1400], UR4 ;  /* 0x001400040cffb5b2 */ /* 0x0016240008000100 */
[----:B0-----:R-:W-:Y:S06]  /*0ce0*/  BAR.SYNC.DEFER_BLOCKING 0x0 ;  /* 0x0000000000007b1d */ /* 0x001fec0000010000 */
[----:B---3--:R-:W-:Y:S05]  /*0cf0*/  @!P1 BRA `(.L_x_6) ;  /* 0x0000000000409947 */ /* 0x008fea0003800000 */
[----:B------:R-:W-:Y:S02]  /*0d00*/  USHF.R.U32.HI UR16, URZ, 0x4, UR12 ;  /* 0x00000004ff107899 */ /* 0x000fe4000801160c */
[----:B------:R-:W-:Y:S02]  /*0d10*/  UIADD3 UR4, UPT, UPT, UR12, 0x1000, URZ ;  /* 0x000010000c047890 */ /* 0x000fe4000fffe0ff */
[----:B------:R-:W-:Y:S02]  /*0d20*/  USGXT.U32 UR16, UR16, 0xe ;  /* 0x0000000e1010789a */ /* 0x000fe40008000000 */
[----:B------:R-:W-:Y:S02]  /*0d30*/  USHF.R.U32.HI UR4, URZ, 0x4, UR4 ;  /* 0x00000004ff047899 */ /* 0x000fe40008011604 */
[----:B------:R-:W-:Y:S02]  /*0d40*/  ULOP3.LUT UR16, UR16, 0x800000, URZ, 0xfc, !UPT ;  /* 0x0080000010107892 */ /* 0x000fe4000f8efcff */
[----:B------:R-:W-:Y:S01]  /*0d50*/  USGXT.U32 UR18, UR4, 0xe ;  /* 0x0000000e0412789a */ /* 0x000fe20008000000 */
[----:B------:R-:W-:-:S02]  /*0d60*/  UMOV UR5, URZ ;  /* 0x000000ff00057c82 */ /* 0x000fc40008000000 */
[----:B------:R-:W-:Y:S01]  /*0d70*/  UMOV UR4, UR10 ;  /* 0x0000000a00047c82 */ /* 0x000fe20008000000 */
[----:B------:R-:W-:Y:S01]  /*0d80*/  UMOV UR20, 0x0 ;  /* 0x0000000000147882 */ /* 0x000fe20000000000 */
[----:B------:R-:W-:Y:S01]  /*0d90*/  UMOV UR21, 0x8088490 ;  /* 0x0808849000157882 */ /* 0x000fe20000000000 */
[----:B------:R-:W-:Y:S01]  /*0da0*/  UMOV UR17, 0x40004040 ;  /* 0x4000404000117882 */ /* 0x000fe20000000000 */
[----:B------:R-:W-:Y:S01]  /*0db0*/  UMOV UR19, 0xc0004010 ;  /* 0xc000401000137882 */ /* 0x000fe20000000000 */
[----:B------:R-:W-:Y:S01]  /*0dc0*/  UMOV UR4, UR4 ;  /* 0x0000000400047c82 */ /* 0x000fe20008000000 */
[----:B------:R0:W-:Y:S01]  /*0dd0*/  UTCHMMA gdesc[UR16], gdesc[UR18], tmem[UR34], tmem[UR20], idesc[UR21], !UPT ;  /* 0x00ff1412100075ea */ /* 0x0001e2000f800022 */
[----:B------:R0:W-:Y:S01]  /*0de0*/  UTCBAR [UR4], URZ ;  /* 0x000000ff040073e9 */ /* 0x0001e200080000ff */
[----:B------:R-:W-:Y:S02]  /*0df0*/  NOP ;  /* 0x0000000000007918 */ /* 0x000fe40000000000 */
.L_x_6:
[----:B------:R-:W-:Y:S05]  /*0e00*/  @!P0 BRA `(.L_x_7) ;  /* 0x0000000000088947 */ /* 0x000fea0003800000 */
[----:B------:R-:W1:Y:S02]  /*0e10*/  SYNCS.PHASECHK.TRANS64.TRYWAIT P2, [UR12+0x1400], RZ ;  /* 0x001400ffff0075a7 */ /* 0x000e64000804110c */
[----:B-1----:R-:W-:Y:S05]  /*0e20*/  @!P2 BRA `(.L_x_8) ;  /* 0x00000030002ca947 */ /* 0x002fea0003800000 */
.L_x_7:
[----:B------:R-:W-:Y:S01]  /*0e30*/  BAR.SYNC.DEFER_BLOCKING 0x0 ;  /* 0x0000000000007b1d */ /* 0x000fe20000010000 */
[C---:B------:R-:W-:Y:S02]  /*0e40*/  LOP3.LUT R21, R0.reuse, 0x6f, RZ, 0xc0, !PT ;  /* 0x0000006f00157812 */ /* 0x040fe400078ec0ff */
[C---:B------:R-:W-:Y:S02]  /*0e50*/  LOP3.LUT R24, R0.reuse, 0x80, RZ, 0xc0, !PT ;  /* 0x0000008000187812 */ /* 0x040fe400078ec0ff */
[----:B------:R-:W-:Y:S01]  /*0e60*/  LOP3.LUT R20, R0, 0x10, RZ, 0xc0, !PT ;  /* 0x0000001000147812 */ /* 0x000fe200078ec0ff */
[----:B0-----:R-:W0:Y:S01]  /*0e70*/  LDCU UR4, c[0x0][0x3a8] ;  /* 0x00007500ff0477ac */ /* 0x001e220008000800 */
[----:B------:R-:W-:Y:S01]  /*0e80*/  LEA.HI R21, R24, R21, RZ, 0x1d ;  /* 0x0000001518157211 */ /* 0x000fe200078fe8ff */
[----:B------:R-:W-:Y:S01]  /*0e90*/  LDTM.16dp32bit_t0_t15.x16 R4, tmem[UR15] ;  /* 0x0000000f000479ee */ /* 0x000fe20008a00000 */
[----:B------:R-:W0:Y:S01]  /*0ea0*/  LDTM.16dp32bit_t16_t31.x16 R4, tmem[UR15+0x10] ;  /* 0x0000100f000479ee */ /* 0x000e220008a20000 */
[C---:B------:R-:W-:Y:S01]  /*0eb0*/  LOP3.LUT R24, R20.reuse, 0x2, RZ, 0xfc, !PT ;  /* 0x0000000214187812 */ /* 0x040fe200078efcff */
[----:B------:R-:W1:Y:S01]  /*0ec0*/  LDCU.64 UR20, c[0x0][0x3d0] ;  /* 0x00007a00ff1477ac */ /* 0x000e620008000a00 */
[C---:B------:R-:W-:Y:S01]  /*0ed0*/  LOP3.LUT R26, R20.reuse, 0x3, RZ, 0xfc, !PT ;  /* 0x00000003141a7812 */ /* 0x040fe200078efcff */
[----:B------:R-:W-:Y:S01]  /*0ee0*/  VIADD R21, R21, UR8 ;  /* 0x0000000815157c36 */ /* 0x000fe20008000000 */
[----:B------:R-:W-:-:S02]  /*0ef0*/  LOP3.LUT R32, R20, 0xd, RZ, 0xfc, !PT ;  /* 0x0000000d14207812 */ /* 0x000fc400078efcff */
[----:B------:R-:W-:Y:S02]  /*0f00*/  SHF.R.U32.HI R33, RZ, 0x5, R0 ;  /* 0x00000005ff217819 */ /* 0x000fe40000011600 */
[C---:B------:R-:W-:Y:S02]  /*0f10*/  ISETP.GE.AND P2, PT, R21.reuse, R24, PT ;  /* 0x000000181500720c */ /* 0x040fe40003f46270 */
[C---:B------:R-:W-:Y:S02]  /*0f20*/  LOP3.LUT R24, R20.reuse, 0x4, RZ, 0xfc, !PT ;  /* 0x0000000414187812 */ /* 0x040fe400078efcff */
[C---:B------:R-:W-:Y:S02]  /*0f30*/  ISETP.GE.AND P5, PT, R21.reuse, R26, PT ;  /* 0x0000001a1500720c */ /* 0x040fe40003fa6270 */
[----:B------:R-:W-:Y:S02]  /*0f40*/  ISETP.GE.AND P4, PT, R21, R24, PT ;  /* 0x000000181500720c */ /* 0x000fe40003f86270 */
[----:B------:R-:W-:-:S02]  /*0f50*/  LOP3.LUT R24, R20, 0x6, RZ, 0xfc, !PT ;  /* 0x0000000614187812 */ /* 0x000fc400078efcff */
[----:B------:R-:W-:Y:S02]  /*0f60*/  LOP3.LUT R26, R20, 0x5, RZ, 0xfc, !PT ;  /* 0x00000005141a7812 */ /* 0x000fe400078efcff */
[----:B------:R-:W-:Y:S02]  /*0f70*/  LOP3.LUT P6, RZ, R0, 0xff, RZ, 0xc0, !PT ;  /* 0x000000ff00ff7812 */ /* 0x000fe400078cc0ff */
[----:B------:R-:W-:Y:S01]  /*0f80*/  ISETP.GE.AND P3, PT, R21, R26, PT ;  /* 0x0000001a1500720c */ /* 0x000fe20003f66270 */
[----:B0-----:R-:W-:Y:S01]  /*0f90*/  FMUL R6, R6, UR4 ;  /* 0x0000000406067c20 */ /* 0x001fe20008400000 */
[----:B------:R-:W-:Y:S01]  /*0fa0*/  FMUL R7, R7, UR4 ;  /* 0x0000000407077c20 */ /* 0x000fe20008400000 */
[----:B------:R-:W-:Y:S01]  /*0fb0*/  FMUL R23, R8, UR4 ;  /* 0x0000000408177c20 */ /* 0x000fe20008400000 */
[----:B------:R-:W-:Y:S01]  /*0fc0*/  FMUL R9, R9, UR4 ;  /* 0x0000000409097c20 */ /* 0x000fe20008400000 */
[----:B------:R-:W-:Y:S01]  /*0fd0*/  LOP3.LUT R26, R20, 0x8, RZ, 0xfc, !PT ;  /* 0x00000008141a7812 */ /* 0x000fe200078efcff */
[----:B------:R-:W-:Y:S01]  /*0fe0*/  FMUL R11, R11, UR4 ;  /* 0x000000040b0b7c20 */ /* 0x000fe20008400000 */
[----:B------:R-:W-:Y:S01]  /*0ff0*/  FSEL R6, R6, -INF , P2 ;  /* 0xff80000006067808 */ /* 0x000fe20001000000 */
[----:B------:R-:W-:Y:S01]  /*1000*/  FMUL R38, R4, UR4 ;  /* 0x0000000404267c20 */ /* 0x000fe20008400000 */
[----:B------:R-:W-:Y:S01]  /*1010*/  FSEL R8, R7, -INF , P5 ;  /* 0xff80000007087808 */ /* 0x000fe20002800000 */
[----:B------:R-:W-:Y:S01]  /*1020*/  FMUL R5, R5, UR4 ;  /* 0x0000000405057c20 */ /* 0x000fe20008400000 */
[----:B------:R-:W-:Y:S01]  /*1030*/  ISETP.GE.AND P2, PT, R21, R24, PT ;  /* 0x000000181500720c */ /* 0x000fe20003f46270 */
[----:B------:R-:W-:Y:S01]  /*1040*/  FMUL R13, R13, UR4 ;  /* 0x000000040d0d7c20 */ /* 0x000fe20008400000 */
[----:B------:R-:W-:Y:S01]  /*1050*/  FSEL R7, R23, -INF , P4 ;  /* 0xff80000017077808 */ /* 0x000fe20002000000 */
[----:B------:R-:W-:Y:S01]  /*1060*/  FMUL R23, R10, UR4 ;  /* 0x000000040a177c20 */ /* 0x000fe20008400000 */
[----:B------:R-:W-:Y:S01]  /*1070*/  LOP3.LUT R24, R20, 0x7, RZ, 0xfc, !PT ;  /* 0x0000000714187812 */ /* 0x000fe200078efcff */
[----:B------:R-:W-:Y:S01]  /*1080*/  FMUL R16, R16, UR4 ;  /* 0x0000000410107c20 */ /* 0x000fe20008400000 */
[----:B------:R-:W-:Y:S01]  /*1090*/  FSEL R10, R9, -INF , P3 ;  /* 0xff800000090a7808 */ /* 0x000fe20001800000 */
[----:B------:R-:W-:Y:S01]  /*10a0*/  FMUL R18, R18, UR4 ;  /* 0x0000000412127c20 */ /* 0x000fe20008400000 */
[----:B------:R-:W-:Y:S01]  /*10b0*/  ISETP.GE.AND P5, PT, R21, R24, PT ;  /* 0x000000181500720c */ /* 0x000fe20003fa6270 */
[----:B------:R-:W-:Y:S01]  /*10c0*/  FMUL R36, R19, UR4 ;  /* 0x0000000413247c20 */ /* 0x000fe20008400000 */
[----:B------:R-:W-:Y:S01]  /*10d0*/  LOP3.LUT R24, R20, 0x9, RZ, 0xfc, !PT ;  /* 0x0000000914187812 */ /* 0x000fe200078efcff */
[----:B------:R-:W0:Y:S01]  /*10e0*/  @!P6 SYNCS.CCTL.IV [UR12+0x1400] ;  /* 0x00140000ff00e9b1 */ /* 0x000e22000800000c */
[----:B------:R-:W-:Y:S01]  /*10f0*/  FSEL R9, R23, -INF , P2 ;  /* 0xff80000017097808 */ /* 0x000fe20001000000 */
[----:B------:R-:W-:Y:S01]  /*1100*/  FMUL R23, R12, UR4 ;  /* 0x000000040c177c20 */ /* 0x000fe20008400000 */
[C---:B------:R-:W-:Y:S01]  /*1110*/  ISETP.GE.AND P4, PT, R21.reuse, R26, PT ;  /* 0x0000001a1500720c */ /* 0x040fe20003f86270 */
[----:B------:R-:W-:Y:S01]  /*1120*/  NOP ;  /* 0x0000000000007918 */ /* 0x000fe20000000000 */
[----:B------:R-:W-:-:S02]  /*1130*/  ISETP.GE.AND P3, PT, R21, R24, PT ;  /* 0x000000181500720c */ /* 0x000fc40003f66270 */
[----:B------:R-:W-:Y:S02]  /*1140*/  FSEL R24, R11, -INF , P5 ;  /* 0xff8000000b187808 */ /* 0x000fe40002800000 */
[-C--:B------:R-:W-:Y:S02]  /*1150*/  ISETP.GE.AND P5, PT, R21, R20.reuse, PT ;  /* 0x000000141500720c */ /* 0x080fe40003fa6270 */
[----:B------:R-:W-:Y:S02]  /*1160*/  FSEL R4, R23, -INF , P4 ;  /* 0xff80000017047808 */ /* 0x000fe40002000000 */
[C---:B------:R-:W-:Y:S02]  /*1170*/  LOP3.LUT R12, R20.reuse, 0xb, RZ, 0xfc, !PT ;  /* 0x0000000b140c7812 */ /* 0x040fe400078efcff */
[----:B------:R-:W-:Y:S02]  /*1180*/  ISETP.GT.AND P4, PT, R21, R20, PT ;  /* 0x000000141500720c */ /* 0x000fe40003f84270 */
[----:B------:R-:W-:-:S02]  /*1190*/  LOP3.LUT R26, R20, 0xa, RZ, 0xfc, !PT ;  /* 0x0000000a141a7812 */ /* 0x000fc400078efcff */
[----:B------:R-:W-:Y:S02]  /*11a0*/  FSEL R38, R38, -INF , P5 ;  /* 0xff80000026267808 */ /* 0x000fe40002800000 */
[----:B------:R-:W-:Y:S02]  /*11b0*/  ISETP.GE.AND P5, PT, R21, R12, PT ;  /* 0x0000000c1500720c */ /* 0x000fe40003fa6270 */
[----:B------:R-:W-:Y:S01]  /*11c0*/  FSEL R37, R5, -INF , P4 ;  /* 0xff80000005257808 */ /* 0x000fe20002000000 */
[----:B------:R-:W-:Y:S01]  /*11d0*/  FMUL R5, R14, UR4 ;  /* 0x000000040e057c20 */ /* 0x000fe20008400000 */
[----:B------:R-:W-:Y:S01]  /*11e0*/  LOP3.LUT R12, R20, 0xc, RZ, 0xfc, !PT ;  /* 0x0000000c140c7812 */ /* 0x000fe200078efcff */
[----:B------:R-:W-:Y:S01]  /*11f0*/  FMUL R14, R15, UR4 ;  /* 0x000000040f0e7c20 */ /* 0x000fe20008400000 */
[----:B------:R-:W-:Y:S02]  /*1200*/  ISETP.GE.AND P2, PT, R21, R26, PT ;  /* 0x0000001a1500720c */ /* 0x000fe40003f46270 */
[----:B------:R-:W-:-:S02]  /*1210*/  FSEL R26, R13, -INF , P3 ;  /* 0xff8000000d1a7808 */ /* 0x000fc40001800000 */
[----:B------:R-:W-:Y:S02]  /*1220*/  FMNMX3 R11, R38, R37, R6, !PT ;  /* 0x00000025260b7276 */ /* 0x000fe40007800006 */
[----:B------:R-:W-:Y:S02]  /*1230*/  ISETP.GE.AND P3, PT, R21, R12, PT ;  /* 0x0000000c1500720c */ /* 0x000fe40003f66270 */
[----:B------:R-:W-:Y:S02]  /*1240*/  LOP3.LUT R12, R20, 0xe, RZ, 0xfc, !PT ;  /* 0x0000000e140c7812 */ /* 0x000fe400078efcff */
[----:B------:R-:W-:Y:S02]  /*1250*/  FMNMX3 R11, R11, R8, R7, !PT ;  /* 0x000000080b0b7276 */ /* 0x000fe40007800007 */
[----:B------:R-:W-:Y:S02]  /*1260*/  FSEL R5, R5, -INF , P2 ;  /* 0xff80000005057808 */ /* 0x000fe40001000000 */
[----:B------:R-:W-:-:S02]  /*1270*/  ISETP.GE.AND P2, PT, R21, R12, PT ;  /* 0x0000000c1500720c */ /* 0x000fc40003f46270 */
[----:B------:R-:W-:Y:S02]  /*1280*/  LOP3.LUT R12, R20, 0xf, RZ, 0xfc, !PT ;  /* 0x0000000f140c7812 */ /* 0x000fe400078efcff */
[----:B------:R-:W-:Y:S02]  /*1290*/  FMNMX3 R11, R11, R10, R9, !PT ;  /* 0x0000000a0b0b7276 */ /* 0x000fe40007800009 */
[----:B------:R-:W-:Y:S02]  /*12a0*/  FSEL R14, R14, -INF , P5 ;  /* 0xff8000000e0e7808 */ /* 0x000fe40002800000 */
[----:B------:R-:W-:Y:S02]  /*12b0*/  ISETP.GE.AND P5, PT, R21, R12, PT ;  /* 0x0000000c1500720c */ /* 0x000fe40003fa6270 */
[----:B------:R-:W-:Y:S01]  /*12c0*/  FMNMX3 R12, R11, R24, R4, !PT ;  /* 0x000000180b0c7276 */ /* 0x000fe20007800004 */
[----:B------:R-:W-:Y:S01]  /*12d0*/  FMUL R11, R17, UR4 ;  /* 0x00000004110b7c20 */ /* 0x000fe20008400000 */
[----:B------:R-:W-:Y:S01]  /*12e0*/  ISETP.GE.AND P4, PT, R21, R32, PT ;  /* 0x000000201500720c */ /* 0x000fe20003f86270 */
[----:B-1----:R-:W-:Y:S01]  /*12f0*/  UIMAD UR4, UR11, UR20, URZ ;  /* 0x000000140b0472a4 */ /* 0x002fe2000f8e02ff */
[----:B------:R-:W-:-:S02]  /*1300*/  FSEL R17, R16, -INF , P3 ;  /* 0xff80000010117808 */ /* 0x000fc40001800000 */
[----:B------:R-:W-:Y:S01]  /*1310*/  FMNMX3 R12, R12, R26, R5, !PT ;  /* 0x0000001a0c0c7276 */ /* 0x000fe20007800005 */
[----:B------:R-:W-:Y:S01]  /*1320*/  USHF.L.U32 UR5, UR4, 0x1, URZ ;  /* 0x0000000104057899 */ /* 0x000fe200080006ff */
[----:B------:R-:W-:Y:S02]  /*1330*/  FSEL R19, R11, -INF , P4 ;  /* 0xff8000000b137808 */ /* 0x000fe40002000000 */
[----:B------:R-:W-:Y:S02]  /*1340*/  FSEL R18, R18, -INF , P2 ;  /* 0xff80000012127808 */ /* 0x000fe40001000000 */
[----:B------:R-:W-:Y:S02]  /*1350*/  FMNMX3 R12, R12, R14, R17, !PT ;  /* 0x0000000e0c0c7276 */ /* 0x000fe40007800011 */
[----:B------:R-:W-:Y:S02]  /*1360*/  FSEL R36, R36, -INF , P5 ;  /* 0xff80000024247808 */ /* 0x000fe40002800000 */
[----:B------:R-:W-:-:S02]  /*1370*/  FMNMX3 R11, R12, R19, R18, !PT ;  /* 0x000000130c0b7276 */ /* 0x000fc40007800012 */
[----:B------:R-:W1:Y:S01]  /*1380*/  LDC.64 R12, c[0x0][0x390] ;  /* 0x0000e400ff0c7b82 */ /* 0x000e620000000a00 */
[----:B------:R-:W-:Y:S02]  /*1390*/  LOP3.LUT R15, R0, 0x1f, RZ, 0xc0, !PT ;  /* 0x0000001f000f7812 */ /* 0x000fe400078ec0ff */
[----:B------:R-:W-:Y:S02]  /*13a0*/  FMNMX R25, R36, R11, !PT ;  /* 0x0000000b24197209 */ /* 0x000fe40007800000 */
[--C-:B------:R-:W-:Y:S01]  /*13b0*/  SHF.R.U32.HI R16, RZ, 0x2, R0.reuse ;  /* 0x00000002ff107819 */ /* 0x100fe20000011600 */
[----:B------:R-:W-:Y:S01]  /*13c0*/  IMAD R15, R15, UR21, RZ ;  /* 0x000000150f0f7c24 */ /* 0x000fe2000f8e02ff */
[----:B------:R-:W-:Y:S01]  /*13d0*/  SHF.R.U32.HI R40, RZ, 0x1, R0 ;  /* 0x00000001ff287819 */ /* 0x000fe20000011600 */
[----:B------:R-:W2:Y:S01]  /*13e0*/  SHFL.BFLY PT, R32, R25, 0x10, 0x1f ;  /* 0x0e001f0019207f89 */ /* 0x000ea200000e0000 */
[----:B------:R-:W3:Y:S01]  /*13f0*/  LDC R11, c[0x0][0x3d8] ;  /* 0x0000f600ff0b7b82 */ /* 0x000ee20000000800 */
[----:B------:R-:W-:-:S02]  /*1400*/  IMAD.SHL.U32 R23, R15, 0x2, RZ ;  /* 0x000000020f177824 */ /* 0x000fc400078e00ff */
[----:B------:R-:W-:Y:S01]  /*1410*/  IMAD.HI R34, R15, 0x2, RZ ;  /* 0x000000020f227827 */ /* 0x000fe200078e02ff */
[----:B--2---:R-:W-:Y:S02]  /*1420*/  FMNMX3 R27, R25, -INF , R32, !PT ;  /* 0xff800000191b7876 */ /* 0x004fe40007800020 */
[----:B-1----:R-:W-:Y:S01]  /*1430*/  IADD3 R32, P2, P3, R23, UR5, R12 ;  /* 0x0000000517207c10 */ /* 0x002fe2000fb5e00c */
[----:B------:R-:W-:Y:S01]  /*1440*/  UIMAD.WIDE UR4, UR4, 0x2, URZ ;  /* 0x00000002040478a5 */ /* 0x000fe2000f8e02ff */
[----:B------:R-:W-:Y:S01]  /*1450*/  SGXT.U32 R12, R33, 0x3 ;  /* 0x00000003210c781a */ /* 0x000fe20000000000 */
[----:B------:R-:W-:Y:S01]  /*1460*/  FADD R23, -R27, -INF ;  /* 0xff8000001b177421 */ /* 0x000fe20000000100 */
[----:B------:R-:W-:-:S03]  /*1470*/  LOP3.LUT R25, R16, 0x38, RZ, 0xc0, !PT ;  /* 0x0000003810197812 */ /* 0x000fc600078ec0ff */
[----:B---3--:R-:W-:Y:S01]  /*1480*/  IMAD R15, R12, R11, RZ ;  /* 0x0000000b0c0f7224 */ /* 0x008fe200078e02ff */
[----:B------:R-:W-:Y:S01]  /*1490*/  LOP3.LUT R25, R25, 0x1f, R0, 0xf8, !PT ;  /* 0x0000001f19197812 */ /* 0x000fe200078ef800 */
[----:B------:R-:W-:Y:S01]  /*14a0*/  FMUL R12, R23, 1.4426950216293334961 ;  /* 0x3fb8aa3b170c7820 */ /* 0x000fe20000400000 */
[----:B------:R-:W-:Y:S01]  /*14b0*/  IADD3.X R42, PT, PT, R34, UR5, R13, P2, P3 ;  /* 0x00000005222a7c10 */ /* 0x000fe200097e640d */
[----:B------:R-:W-:Y:S01]  /*14c0*/  IMAD R11, R11, 0x8, R15 ;  /* 0x000000080b0b7824 */ /* 0x000fe200078e020f */
[----:B------:R-:W-:Y:S01]  /*14d0*/  LEA R34, P2, R15, R32, 0x1 ;  /* 0x000000200f227211 */ /* 0x000fe200078408ff */
[----:B------:R-:W-:Y:S02]  /*14e0*/  IMAD.SHL.U32 R25, R25, 0x10, RZ ;  /* 0x0000001019197824 */ /* 0x000fe400078e00ff */
[----:B------:R-:W0:Y:S01]  /*14f0*/  MUFU.EX2 R12, R12 ;  /* 0x0000000c000c7308 */ /* 0x000e220000000800 */
[----:B------:R-:W-:Y:S02]  /*1500*/  LEA.HI.X.SX32 R35, R15, R42, 0x1, P2 ;  /* 0x0000002a0f237211 */ /* 0x000fe400010f0eff */
[----:B------:R-:W-:-:S02]  /*1510*/  LOP3.LUT R13, R25, 0x1b0, RZ, 0xc0, !PT ;  /* 0x000001b0190d7812 */ /* 0x000fc400078ec0ff */
[----:B------:R-:W-:Y:S02]  /*1520*/  PRMT R15, RZ, 0x7610, R15 ;  /* 0x00007610ff0f7816 */ /* 0x000fe4000000000f */
[----:B------:R-:W-:Y:S02]  /*1530*/  LOP3.LUT R13, R13, 0x40, R40, 0xf8, !PT ;  /* 0x000000400d0d7812 */ /* 0x000fe400078ef828 */
[----:B------:R-:W-:-:S03]  /*1540*/  LEA R32, P3, R11, R32, 0x1 ;  /* 0x000000200b207211 */ /* 0x000fc600078608ff */
[----:B------:R-:W-:Y:S01]  /*1550*/  VIADD R23, R13, UR12 ;  /* 0x0000000c0d177c36 */ /* 0x000fe20008000000 */
[----:B------:R-:W-:Y:S02]  /*1560*/  LEA.HI.X.SX32 R33, R11, R42, 0x1, P3 ;  /* 0x0000002a0b217211 */ /* 0x000fe400018f0eff */
[----:B------:R-:W-:Y:S02]  /*1570*/  PRMT R11, RZ, 0x7610, R11 ;  /* 0x00007610ff0b7816 */ /* 0x000fe4000000000b */
[----:B0-----:R-:W-:Y:S01]  /*1580*/  STSM.16.M88 [R23+0x1000], R12 ;  /* 0x0010000c17007844 */ /* 0x001fe20000000000 */
[----:B------:R-:W-:Y:S06]  /*1590*/  BAR.SYNC.DEFER_BLOCKING 0x0 ;  /* 0x0000000000007b1d */ /* 0x000fec0000010000 */
[----:B------:R-:W2:Y:S04]  /*15a0*/  @P0 LDG.E.U16 R15, desc[UR24][R34.64] ;  /* 0x00000018220f0981 */ /* 0x000ea8000c1e1500 */
[----:B------:R-:W3:Y:S01]  /*15b0*/  @P0 LDG.E.U16 R11, desc[UR24][R32.64] ;  /* 0x00000018200b0981 */ /* 0x000ee2000c1e1500 */
[--C-:B------:R-:W-:Y:S01]  /*15c0*/  FADD R38, R38, -R27.reuse ;  /* 0x8000001b26267221 */ /* 0x100fe20000000000 */
[--C-:B------:R-:W-:Y:S01]  /*15d0*/  FADD R37, R37, -R27.reuse ;  /* 0x8000001b25257221 */ /* 0x100fe20000000000 */
[--C-:B------:R-:W-:Y:S01]  /*15e0*/  FADD R24, R24, -R27.reuse ;  /* 0x8000001b18187221 */ /* 0x100fe20000000000 */
[--C-:B------:R-:W-:Y:S01]  /*15f0*/  FADD R4, R4, -R27.reuse ;  /* 0x8000001b04047221 */ /* 0x100fe20000000000 */
[----:B------:R-:W-:Y:S01]  /*1600*/  FMUL R13, R38, 1.4426950216293334961 ;  /* 0x3fb8aa3b260d7820 */ /* 0x000fe20000400000 */
[----:B------:R-:W-:Y:S01]  /*1610*/  FMUL R38, R37, 1.4426950216293334961 ;  /* 0x3fb8aa3b25267820 */ /* 0x000fe20000400000 */
[--C-:B------:R-:W-:Y:S01]  /*1620*/  FADD R37, R6, -R27.reuse ;  /* 0x8000001b06257221 */ /* 0x100fe20000000000 */
[----:B------:R-:W-:Y:S01]  /*1630*/  FMUL R24, R24, 1.4426950216293334961 ;  /* 0x3fb8aa3b18187820 */ /* 0x000fe20000400000 */
[--C-:B------:R-:W-:Y:S01]  /*1640*/  FADD R5, R5, -R27.reuse ;  /* 0x8000001b05057221 */ /* 0x100fe20000000000 */
[----:B------:R-:W-:Y:S01]  /*1650*/  MUFU.EX2 R6, R38 ;  /* 0x0000002600067308 */ /* 0x000fe20000000800 */
[----:B------:R-:W-:Y:S01]  /*1660*/  FMUL R39, R37, 1.4426950216293334961 ;  /* 0x3fb8aa3b25277820 */ /* 0x000fe20000400000 */
[--C-:B------:R-:W-:Y:S01]  /*1670*/  FADD R37, R8, -R27.reuse ;  /* 0x8000001b08257221 */ /* 0x100fe20000000000 */
[--C-:B------:R-:W-:Y:S01]  /*1680*/  FADD R26, R26, -R27.reuse ;  /* 0x8000001b1a1a7221 */ /* 0x100fe20000000000 */
[----:B------:R-:W-:Y:S01]  /*1690*/  FMUL R5, R5, 1.4426950216293334961 ;  /* 0x3fb8aa3b05057820 */ /* 0x000fe20000400000 */
[--C-:B------:R-:W-:Y:S01]  /*16a0*/  FADD R14, R14, -R27.reuse ;  /* 0x8000001b0e0e7221 */ /* 0x100fe20000000000 */
[----:B------:R-:W-:Y:S01]  /*16b0*/  FMUL R40, R37, 1.4426950216293334961 ;  /* 0x3fb8aa3b25287820 */ /* 0x000fe20000400000 */
[--C-:B------:R-:W-:Y:S01]  /*16c0*/  FADD R37, R7, -R27.reuse ;  /* 0x8000001b07257221 */ /* 0x100fe20000000000 */
[----:B------:R-:W0:Y:S01]  /*16d0*/  MUFU.EX2 R13, R13 ;  /* 0x0000000d000d7308 */ /* 0x000e220000000800 */
[----:B------:R-:W-:Y:S01]  /*16e0*/  FMUL R14, R14, 1.4426950216293334961 ;  /* 0x3fb8aa3b0e0e7820 */ /* 0x000fe20000400000 */
[--C-:B------:R-:W-:Y:S01]  /*16f0*/  FADD R18, R18, -R27.reuse ;  /* 0x8000001b12127221 */ /* 0x100fe20000000000 */
[----:B------:R-:W-:Y:S01]  /*1700*/  FMUL R41, R37, 1.4426950216293334961 ;  /* 0x3fb8aa3b25297820 */ /* 0x000fe20000400000 */
[--C-:B------:R-:W-:Y:S01]  /*1710*/  FADD R37, R10, -R27.reuse ;  /* 0x8000001b0a257221 */ /* 0x100fe20000000000 */
[--C-:B------:R-:W-:Y:S01]  /*1720*/  FADD R36, R36, -R27.reuse ;  /* 0x8000001b24247221 */ /* 0x100fe20000000000 */
[----:B------:R-:W-:Y:S01]  /*1730*/  FMUL R18, R18, 1.4426950216293334961 ;  /* 0x3fb8aa3b12127820 */ /* 0x000fe20000400000 */
[----:B------:R-:W-:Y:S01]  /*1740*/  UIADD3 UR18, UPT, UPT, UR13, 0x30, URZ ;  /* 0x000000300d127890 */ /* 0x000fe2000fffe0ff */
[----:B------:R1:W4:Y:S01]  /*1750*/  MUFU.EX2 R8, R39 ;  /* 0x0000002700087308 */ /* 0x0003220000000800 */
[----:B------:R-:W-:Y:S01]  /*1760*/  FMUL R42, R37, 1.4426950216293334961 ;  /* 0x3fb8aa3b252a7820 */ /* 0x000fe20000400000 */
[----:B------:R-:W-:Y:S01]  /*1770*/  FADD R37, R9, -R27 ;  /* 0x8000001b09257221 */ /* 0x000fe20000000000 */
[----:B------:R-:W-:-:S03]  /*1780*/  UIADD3 UR19, UPT, UPT, UR6, UR18, URZ ;  /* 0x0000001206137290 */ /* 0x000fc6000fffe0ff */
[----:B------:R-:W-:Y:S01]  /*1790*/  FMUL R37, R37, 1.4426950216293334961 ;  /* 0x3fb8aa3b25257820 */ /* 0x000fe20000400000 */
[----:B------:R-:W-:Y:S01]  /*17a0*/  ULEA UR19, UR9, UR19, 0x12 ;  /* 0x0000001309137291 */ /* 0x000fe2000f8e90ff */
[----:B------:R5:W0:Y:S01]  /*17b0*/  MUFU.EX2 R7, R40 ;  /* 0x0000002800077308 */ /* 0x000a220000000800 */
[----:B-1----:R-:W-:Y:S01]  /*17c0*/  FMUL R39, R4, 1.4426950216293334961 ;  /* 0x3fb8aa3b04277820 */ /* 0x002fe20000400000 */
[----:B------:R-:W-:-:S06]  /*17d0*/  FADD R4, R17, -R27 ;  /* 0x8000001b11047221 */ /* 0x000fcc0000000000 */
[----:B------:R0:W1:Y:S01]  /*17e0*/  MUFU.EX2 R10, R41 ;  /* 0x00000029000a7308 */ /* 0x0000620000000800 */
[----:B-----5:R-:W-:-:S07]  /*17f0*/  FMUL R40, R26, 1.4426950216293334961 ;  /* 0x3fb8aa3b1a287820 */ /* 0x020fce0000400000 */
[----:B------:R-:W5:Y:S01]  /*1800*/  MUFU.EX2 R9, R42 ;  /* 0x0000002a00097308 */ /* 0x000f620000000800 */
[----:B0-----:R-:W-:-:S07]  /*1810*/  FADD R41, R13, R6 ;  /* 0x000000060d297221 */ /* 0x001fce0000000000 */
[----:B------:R-:W0:Y:S08]  /*1820*/  MUFU.EX2 R37, R37 ;  /* 0x0000002500257308 */ /* 0x000e300000000800 */
[----:B------:R4:W0:Y:S08]  /*1830*/  MUFU.EX2 R38, R24 ;  /* 0x0000001800267308 */ /* 0x0008300000000800 */
[----:B------:R-:W0:Y:S01]  /*1840*/  MUFU.EX2 R39, R39 ;  /* 0x0000002700277308 */ /* 0x000e220000000800 */
[----:B----4-:R-:W-:-:S04]  /*1850*/  FADD R24, R8, R41 ;  /* 0x0000002908187221 */ /* 0x010fc80000000000 */
[----:B------:R-:W-:Y:S01]  /*1860*/  FADD R41, R7, R24 ;  /* 0x0000001807297221 */ /* 0x000fe20000000000 */
[----:B------:R-:W-:Y:S01]  /*1870*/  FMUL R24, R4, 1.4426950216293334961 ;  /* 0x3fb8aa3b04187820 */ /* 0x000fe20000400000 */
[----:B------:R-:W-:Y:S01]  /*1880*/  FADD R4, R19, -R27 ;  /* 0x8000001b13047221 */ /* 0x000fe20000000000 */
[----:B------:R0:W-:Y:S01]  /*1890*/  MUFU.EX2 R26, R5 ;  /* 0x00000005001a7308 */ /* 0x0001e20000000800 */
[----:B-1----:R-:W-:Y:S01]  /*18a0*/  FADD R42, R10, R41 ;  /* 0x000000290a2a7221 */ /* 0x002fe20000000000 */
[----:B------:R-:W-:Y:S01]  /*18b0*/  LOP3.LUT R41, R22, 0x1fe, RZ, 0xc0, !PT ;  /* 0x000001fe16297812 */ /* 0x000fe200078ec0ff */
[----:B------:R-:W-:Y:S01]  /*18c0*/  FMUL R4, R4, 1.4426950216293334961 ;  /* 0x3fb8aa3b04047820 */ /* 0x000fe20000400000 */
[----:B------:R-:W-:Y:S01]  /*18d0*/  LOP3.LUT R22, R25, 0x1f0, RZ, 0xc0, !PT ;  /* 0x000001f019167812 */ /* 0x000fe200078ec0ff */
[----:B-----5:R-:W-:Y:S01]  /*18e0*/  FADD R42, R9, R42 ;  /* 0x0000002a092a7221 */ /* 0x020fe20000000000 */
[----:B------:R-:W-:Y:S02]  /*18f0*/  FMUL R25, R36, 1.4426950216293334961 ;  /* 0x3fb8aa3b24197820 */ /* 0x000fe40000400000 */
[----:B------:R1:W-:Y:S01]  /*1900*/  MUFU.EX2 R17, R14 ;  /* 0x0000000e00117308 */ /* 0x0003e20000000800 */
[----:B0-----:R-:W-:-:S07]  /*1910*/  FADD R5, R37, R42 ;  /* 0x0000002a25057221 */ /* 0x001fce0000000000 */
[----:B------:R-:W0:Y:S01]  /*1920*/  MUFU.EX2 R40, R40 ;  /* 0x0000002800287308 */ /* 0x000e220000000800 */
[----:B-1----:R-:W-:-:S04]  /*1930*/  FADD R14, R38, R5 ;  /* 0x00000005260e7221 */ /* 0x002fc80000000000 */
[----:B------:R-:W-:Y:S02]  /*1940*/  FADD R5, R39, R14 ;  /* 0x0000000e27057221 */ /* 0x000fe40000000000 */
[----:B------:R-:W1:Y:S01]  /*1950*/  LDSM.16.M88 R14, [R22+UR12+0x1000] ;  /* 0x0010000c160e783b */ /* 0x000e620008000000 */
[----:B------:R4:W5:Y:S08]  /*1960*/  MUFU.EX2 R19, R24 ;  /* 0x0000001800137308 */ /* 0x0009700000000800 */
[----:B------:R5:W5:Y:S01]  /*1970*/  MUFU.EX2 R42, R4 ;  /* 0x00000004002a7308 */ /* 0x000b620000000800 */
[----:B0-----:R-:W-:Y:S01]  /*1980*/  FADD R5, R40, R5 ;  /* 0x0000000528057221 */ /* 0x001fe20000000000 */
[----:B----4-:R-:W-:Y:S01]  /*1990*/  LOP3.LUT R24, R41, 0x30, R16, 0x78, !PT ;  /* 0x0000003029187812 */ /* 0x010fe200078e7810 */
[----:B------:R-:W-:Y:S02]  /*19a0*/  BAR.SYNC.DEFER_BLOCKING 0x0 ;  /* 0x0000000000007b1d */ /* 0x000fe40000010000 */
[----:B------:R-:W-:-:S04]  /*19b0*/  FADD R36, R26, R5 ;  /* 0x000000051a247221 */ /* 0x000fc80000000000 */
[----:B------:R-:W0:Y:S01]  /*19c0*/  MUFU.EX2 R18, R18 ;  /* 0x0000001200127308 */ /* 0x000e220000000800 */
[----:B------:R-:W-:Y:S01]  /*19d0*/  FADD R36, R17, R36 ;  /* 0x0000002411247221 */ /* 0x000fe20000000000 */
[----:B-----5:R-:W-:Y:S02]  /*19e0*/  F2FP.BF16.F32.PACK_AB R4, R6, R13 ;  /* 0x0000000d0604723e */ /* 0x020fe400000010ff */
[----:B------:R-:W-:Y:S01]  /*19f0*/  F2FP.BF16.F32.PACK_AB R6, R9, R10 ;  /* 0x0000000a0906723e */ /* 0x000fe200000010ff */
[----:B------:R-:W-:Y:S01]  /*1a00*/  FADD R5, R19, R36 ;  /* 0x0000002413057221 */ /* 0x000fe20000000000 */
[----:B------:R-:W-:Y:S02]  /*1a10*/  F2FP.BF16.F32.PACK_AB R9, R17, R26 ;  /* 0x0000001a1109723e */ /* 0x000fe400000010ff */
[----:B------:R-:W4:Y:S01]  /*1a20*/  MUFU.EX2 R25, R25 ;  /* 0x0000001900197308 */ /* 0x000f220000000800 */
[----:B------:R-:W-:Y:S01]  /*1a30*/  FADD R13, R42, R5 ;  /* 0x000000052a0d7221 */ /* 0x000fe20000000000 */
[----:B------:R-:W-:-:S02]  /*1a40*/  F2FP.BF16.F32.PACK_AB R5, R7, R8 ;  /* 0x000000080705723e */ /* 0x000fc400000010ff */
[----:B------:R-:W-:Y:S02]  /*1a50*/  F2FP.BF16.F32.PACK_AB R7, R38, R37 ;  /* 0x000000252607723e */ /* 0x000fe400000010ff */
[----:B------:R-:W-:Y:S01]  /*1a60*/  F2FP.BF16.F32.PACK_AB R8, R40, R39 ;  /* 0x000000272808723e */ /* 0x000fe200000010ff */
[----:B0-----:R-:W-:-:S04]  /*1a70*/  FADD R10, R18, R13 ;  /* 0x0000000d120a7221 */ /* 0x001fc80000000000 */
[----:B----4-:R-:W-:Y:S01]  /*1a80*/  FADD R13, R25, R10 ;  /* 0x0000000a190d7221 */ /* 0x010fe20000000000 */
[----:B------:R-:W-:-:S04]  /*1a90*/  F2FP.BF16.F32.PACK_AB R10, R42, R19 ;  /* 0x000000132a0a723e */ /* 0x000fc800000010ff */
[----:B------:R-:W0:Y:S04]  /*1aa0*/  SHFL.BFLY PT, R16, R13, 0x10, 0x1f ;  /* 0x0e001f000d107f89 */ /* 0x000e2800000e0000 */
[----:B--2---:R-:W-:Y:S04]  /*1ab0*/  STS.U16 [R24+UR12+0x1000], R15 ;  /* 0x0010000f18007988 */ /* 0x004fe8000800040c */
[----:B---3--:R2:W-:Y:S02]  /*1ac0*/  STS.U16 [R24+UR12+0x1200], R11 ;  /* 0x0012000b18007988 */ /* 0x0085e4000800040c */
[----:B--2---:R-:W-:Y:S01]  /*1ad0*/  F2FP.BF16.F32.PACK_AB R11, R25, R18 ;  /* 0x00000012190b723e */ /* 0x004fe200000010ff */
[----:B01----:R-:W-:Y:S06]  /*1ae0*/  @!P0 BRA `(.L_x_9) ;  /* 0x0000000000088947 */ /* 0x003fec0003800000 */
[----:B------:R0:W-:Y:S01]  /*1af0*/  STTM.16dp32bit_t0_t15.x8 tmem[UR19], R4 ;  /* 0x00000004000079ed */ /* 0x0001e20008980013 */
[----:B------:R0:W-:Y:S02]  /*1b00*/  STTM.16dp32bit_t16_t31.x8 tmem[UR19+0x8], R4 ;  /* 0x00000804000079ed */ /* 0x0001e400089a0013 */
.L_x_9:
[----:B------:R-:W1:Y:S02]  /*1b10*/  FENCE.VIEW.ASYNC.T ;  /* 0x00000000000073c6 */ /* 0x000e640000000200 */
[----:B-1----:R-:W-:Y:S06]  /*1b20*/  BAR.SYNC.DEFER_BLOCKING 0x0 ;  /* 0x0000000000007b1d */ /* 0x002fec0000010000 */
[----:B0-----:R-:W0:Y:S01]  /*1b30*/  LDTM.x8 R4, tmem[UR14] ;  /* 0x0000000e000479ee */ /* 0x001e2200081c0000 */
[----:B------:R-:W-:Y:S01]  /*1b40*/  NOP ;  /* 0x0000000000007918 */ /* 0x000fe20000000000 */
[----:B------:R-:W-:Y:S05]  /*1b50*/  @!P0 BRA `(.L_x_10) ;  /* 0x0000000000248947 */ /* 0x000fea0003800000 */
[C---:B0-----:R-:W-:Y:S01]  /*1b60*/  FMUL R4, R14.reuse, R4 ;  /* 0x000000040e047220 */ /* 0x041fe20000400000 */
[C---:B------:R-:W-:Y:S01]  /*1b70*/  FMUL R5, R14.reuse, R5 ;  /* 0x000000050e057220 */ /* 0x040fe20000400000 */
[C---:B------:R-:W-:Y:S01]  /*1b80*/  FMUL R6, R14.reuse, R6 ;  /* 0x000000060e067220 */ /* 0x040fe20000400000 */
[C---:B------:R-:W-:Y:S01]  /*1b90*/  FMUL R7, R14.reuse, R7 ;  /* 0x000000070e077220 */ /* 0x040fe20000400000 */
[C---:B------:R-:W-:Y:S01]  /*1ba0*/  FMUL R8, R14.reuse, R8 ;  /* 0x000000080e087220 */ /* 0x040fe20000400000 */
[C---:B------:R-:W-:Y:S01]  /*1bb0*/  FMUL R9, R14.reuse, R9 ;  /* 0x000000090e097220 */ /* 0x040fe20000400000 */
[C---:B------:R-:W-:Y:S01]  /*1bc0*/  FMUL R10, R14.reuse, R10 ;  /* 0x0000000a0e0a7220 */ /* 0x040fe20000400000 */
[----:B------:R-:W-:-:S04]  /*1bd0*/  FMUL R11, R14, R11 ;  /* 0x0000000b0e0b7220 */ /* 0x000fc80000400000 */
[----:B------:R1:W-:Y:S03]  /*1be0*/  STTM.x8 tmem[UR14], R4 ;  /* 0x00000004000079ed */ /* 0x0003e600081c000e */
.L_x_10:
[----:B0-----:R-:W0:Y:S02]  /*1bf0*/  FENCE.VIEW.ASYNC.T ;  /* 0x00000000000073c6 */ /* 0x001e240000000200 */
[----:B0-----:R-:W-:Y:S01]  /*1c00*/  BAR.SYNC.DEFER_BLOCKING 0x0 ;  /* 0x0000000000007b1d */ /* 0x001fe20000010000 */
[----:B------:R-:W-:Y:S01]  /*1c10*/  FADD R13, R13, R16 ;  /* 0x000000100d0d7221 */ /* 0x000fe20000000000 */
[----:B------:R-:W-:Y:S01]  /*1c20*/  UIADD3 UR6, UPT, UPT, UR12, 0x1c00, URZ ;  /* 0x00001c000c067890 */ /* 0x000fe2000fffe0ff */
[----:B------:R-:W-:Y:S02]  /*1c30*/  FSEL R27, R27, -INF , P0 ;  /* 0xff8000001b1b7808 */ /* 0x000fe40000000000 */
[----:B------:R-:W-:-:S05]  /*1c40*/  FADD R13, R12, R13 ;  /* 0x0000000d0c0d7221 */ /* 0x000fca0000000000 */
[----:B------:R-:W-:Y:S01]  /*1c50*/  FSEL R26, R13, 1, P0 ;  /* 0x3f8000000d1a7808 */ /* 0x000fe20000000000 */
[----:B------:R0:W-:Y:S06]  /*1c60*/  MEMBAR.ALL.CTA ;  /* 0x0000000000007992 */ /* 0x0001ec0000008000 */
[----:B0-----:R-:W0:Y:S02]  /*1c70*/  FENCE.VIEW.ASYNC.S ;  /* 0x00000000000073c6 */ /* 0x001e240000000000 */
[----:B0-----:R-:W-:Y:S06]  /*1c80*/  BAR.SYNC.DEFER_BLOCKING 0x0 ;  /* 0x0000000000007b1d */ /* 0x001fec0000010000 */
[----:B------:R-:W-:Y:S05]  /*1c90*/  @!P1 BRA `(.L_x_11) ;  /* 0x0000000000649947 */ /* 0x000fea0003800000 */
[----:B------:R-:W-:Y:S01]  /*1ca0*/  UIADD3 UR4, UPT, UPT, UR12, 0x1000, URZ ;  /* 0x000010000c047890 */ /* 0x000fe2000fffe0ff */
[----:B------:R-:W-:Y:S01]  /*1cb0*/  BSSY.RECONVERGENT B0, `(.L_x_12) ;  /* 0x0000016000007945 */ /* 0x000fe20003800200 */
[----:B------:R-:W-:Y:S02]  /*1cc0*/  ELECT P0, URZ, PT ;  /* 0x0000000000ff782f */ /* 0x000fe40003800000 */
[----:B------:R-:W-:Y:S01]  /*1cd0*/  USHF.R.U32.HI UR4, URZ, 0x4, UR4 ;  /* 0x00000004ff047899 */ /* 0x000fe20008011604 */
[----:B------:R-:W-:Y:S01]  /*1ce0*/  UMOV UR16, 0xfffffffe ;  /* 0xfffffffe00107882 */ /* 0x000fe20000000000 */
[----:B------:R-:W-:Y:S02]  /*1cf0*/  UMOV UR17, 0x7fffbfdf ;  /* 0x7fffbfdf00117882 */ /* 0x000fe40000000000 */
[----:B------:R-:W-:Y:S01]  /*1d00*/  USGXT.U32 UR4, UR4, 0xe ;  /* 0x0000000e0404789a */ /* 0x000fe20008000000 */
[----:B------:R-:W-:Y:S01]  /*1d10*/  UMOV UR5, URZ ;  /* 0x000000ff00057c82 */ /* 0x000fe20008000000 */
[----:B------:R-:W-:-:S02]  /*1d20*/  UIADD3 UR9, UPT, UPT, UR13, 0x38, URZ ;  /* 0x000000380d097890 */ /* 0x000fc4000fffe0ff */
[----:B------:R-:W-:Y:S01]  /*1d30*/  UIADD3.64 UR16, UPT, UPT, UR4, -UR16, URZ ;  /* 0x8000001004107297 */ /* 0x000fe2000fffe0ff */
[----:B------:R-:W-:Y:S01]  /*1d40*/  UMOV UR26, 0x0 ;  /* 0x00000000001a7882 */ /* 0x000fe20000000000 */
[----:B------:R-:W-:Y:S01]  /*1d50*/  UMOV UR27, 0x8040490 ;  /* 0x08040490001b7882 */ /* 0x000fe20000000000 */
[----:B------:R-:W-:Y:S01]  /*1d60*/  UMOV UR5, 0x80004020 ;  /* 0x8000402000057882 */ /* 0x000fe20000000000 */
[----:B------:R-:W-:Y:S01]  /*1d70*/  UMOV UR30, 0x0 ;  /* 0x00000000001e7882 */ /* 0x000fe20000000000 */
[----:B------:R-:W-:Y:S01]  /*1d80*/  UMOV UR31, 0x8040490 ;  /* 0x08040490001f7882 */ /* 0x000fe20000000000 */
[----:B------:R0:W-:Y:S03]  /*1d90*/  UTCHMMA tmem[UR18], gdesc[UR4], tmem[UR13], tmem[UR26], idesc[UR27], UPT ;  /* 0x00ff1a04120079ea */ /* 0x0001e6000b80000d */
[----:B------:R0:W-:Y:S01]  /*1da0*/  UTCHMMA tmem[UR9], gdesc[UR16], tmem[UR13], tmem[UR30], idesc[UR31], UPT ;  /* 0x00ff1e10090079ea */ /* 0x0001e2000b80000d */
[----:B------:R-:W-:Y:S05]  /*1db0*/  @!P0 BRA `(.L_x_13) ;  /* 0x0000000000148947 */ /* 0x000fea0003800000 */
[----:B0-----:R-:W-:Y:S01]  /*1dc0*/  UMOV UR4, UR6 ;  /* 0x0000000600047c82 */ /* 0x001fe20008000000 */
[----:B------:R-:W-:Y:S02]  /*1dd0*/  UMOV UR5, URZ ;  /* 0x000000ff00057c82 */ /* 0x000fe40008000000 */
[----:B------:R-:W-:Y:S02]  /*1de0*/  UMOV UR4, UR4 ;  /* 0x0000000400047c82 */ /* 0x000fe40008000000 */
[----:B------:R2:W-:Y:S01]  /*1df0*/  UTCBAR [UR4], URZ ;  /* 0x000000ff040073e9 */ /* 0x0005e200080000ff */
[----:B------:R-:W-:Y:S02]  /*1e00*/  NOP ;  /* 0x0000000000007918 */ /* 0x000fe40000000000 */
.L_x_13:
[----:B0-2---:R-:W-:Y:S05]  /*1e10*/  BSYNC.RECONVERGENT B0 ;  /* 0x0000000000007941 */ /* 0x005fea0003800200 */
.L_x_12:
[----:B------:R-:W-:Y:S05]  /*1e20*/  BRA `(.L_x_14) ;  /* 0x0000000000087947 */ /* 0x000fea0003800000 */
.L_x_11:
[----:B------:R-:W-:-:S09]  /*1e30*/  UISETP.GE.AND UP0, UPT, UR8, URZ, UPT ;  /* 0x000000ff0800728c */ /* 0x000fd2000bf06270 */
[----:B------:R-:W-:Y:S05]  /*1e40*/  BRA.U !UP0, `(.L_x_15) ;  /* 0x0000001508107547 */ /* 0x000fea000b800000 */
.L_x_14:
[----:B------:R-:W-:Y:S01]  /*1e50*/  USHF.R.U32.HI UR5, URZ, 0x4, UR12 ;  /* 0x00000004ff057899 */ /* 0x000fe2000801160c */
[----:B------:R-:W-:Y:S01]  /*1e60*/  IMAD.MOV.U32 R37, RZ, RZ, RZ ;  /* 0x000000ffff257224 */ /* 0x000fe200078e00ff */
[----:B------:R-:W-:Y:S02]  /*1e70*/  UIADD3 UR4, UPT, UPT, UR12, 0x1800, URZ ;  /* 0x000018000c047890 */ /* 0x000fe4000fffe0ff */
[----:B------:R-:W-:Y:S02]  /*1e80*/  USHF.L.U32 UR28, UR21, 0x5, URZ ;  /* 0x00000005151c7899 */ /* 0x000fe400080006ff */
[----:B------:R-:W-:Y:S02]  /*1e90*/  USGXT.U32 UR5, UR5, 0xe ;  /* 0x0000000e0505789a */ /* 0x000fe40008000000 */
[----:B------:R-:W-:Y:S02]  /*1ea0*/  USHF.R.U32.HI UR4, URZ, 0x4, UR4 ;  /* 0x00000004ff047899 */ /* 0x000fe40008011604 */
[----:B------:R-:W-:Y:S01]  /*1eb0*/  USHF.L.U32 UR30, UR7, 0x5, URZ ;  /* 0x00000005071e7899 */ /* 0x000fe200080006ff */
[----:B------:R-:W-:Y:S01]  /*1ec0*/  IMAD.U32 R25, RZ, RZ, UR28 ;  /* 0x0000001cff197e24 */ /* 0x000fe2000f8e00ff */
[----:B------:R-:W-:-:S02]  /*1ed0*/  USHF.R.U32.HI UR27, URZ, 0x4, UR10 ;  /* 0x00000004ff1b7899 */ /* 0x000fc4000801160a */
[----:B------:R-:W-:Y:S02]  /*1ee0*/  USGXT.U32 UR4, UR4, 0xe ;  /* 0x0000000e0404789a */ /* 0x000fe40008000000 */
[----:B------:R-:W-:Y:S01]  /*1ef0*/  ULOP3.LUT UR37, UR5, 0x800000, URZ, 0xfc, !UPT ;  /* 0x0080000005257892 */ /* 0x000fe2000f8efcff */
[----:B------:R-:W-:Y:S01]  /*1f00*/  UMOV UR16, 0xfffffffe ;  /* 0xfffffffe00107882 */ /* 0x000fe20000000000 */
[----:B------:R-:W-:Y:S01]  /*1f10*/  UMOV UR17, 0x7fffbfdf ;  /* 0x7fffbfdf00117882 */ /* 0x000fe20000000000 */
[----:B------:R-:W-:Y:S01]  /*1f20*/  UMOV UR5, URZ ;  /* 0x000000ff00057c82 */ /* 0x000fe20008000000 */
[----:B------:R-:W-:Y:S01]  /*1f30*/  UMOV UR33, UR6 ;  /* 0x0000000600217c82 */ /* 0x000fe20008000000 */
[----:B------:R-:W-:Y:S01]  /*1f40*/  UIADD3 UR26, UPT, UPT, UR8, 0x60, URZ ;  /* 0x00000060081a7890 */ /* 0x000fe2000fffe0ff */
[----:B------:R-:W0:Y:S01]  /*1f50*/  LDCU UR40, c[0x0][0x3a8] ;  /* 0x00007500ff2877ac */ /* 0x000e220008000800 */
[----:B------:R-:W-:Y:S01]  /*1f60*/  UISETP.NE.U32.AND UP3, UPT, UR22, URZ, UPT ;  /* 0x000000ff1600728c */ /* 0x000fe2000bf65070 */
[----:B------:R-:W-:Y:S01]  /*1f70*/  UMOV UR31, 0x1 ;  /* 0x00000001001f7882 */ /* 0x000fe20000000000 */
[----:B------:R-:W-:-:S02]  /*1f80*/  USGXT.U32 UR27, UR27, 0xe ;  /* 0x0000000e1b1b789a */ /* 0x000fc40008000000 */
[----:B------:R-:W-:Y:S01]  /*1f90*/  UIADD3.64 UR16, UPT, UPT, UR4, -UR16, URZ ;  /* 0x8000001004107297 */ /* 0x000fe2000fffe0ff */
[----:B------:R-:W-:Y:S01]  /*1fa0*/  UMOV UR7, URZ ;  /* 0x000000ff00077c82 */ /* 0x000fe20008000000 */
[----:B------:R-:W-:Y:S01]  /*1fb0*/  UMOV UR10, URZ ;  /* 0x000000ff000a7c82 */ /* 0x000fe20008000000 */
[----:B------:R-:W-:Y:S01]  /*1fc0*/  UMOV UR6, URZ ;  /* 0x000000ff00067c82 */ /* 0x000fe20008000000 */
[----:B------:R-:W-:-:S08]  /*1fd0*/  UMOV UR32, UR30 ;  /* 0x0000001e00207c82 */ /* 0x000fd00008000000 */
.L_x_20:
[----:B01----:R-:W-:Y:S02]  /*1fe0*/  IMAD.U32 R5, RZ, RZ, UR32 ;  /* 0x00000020ff057e24 */ /* 0x003fe4000f8e00ff */
[----:B------:R-:W-:Y:S02]  /*1ff0*/  IMAD.U32 R7, RZ, RZ, UR32 ;  /* 0x00000020ff077e24 */ /* 0x000fe4000f8e00ff */
[----:B------:R-:W-:-:S04]  /*2000*/  IMAD.WIDE R4, R5, 0x2, R30 ;  /* 0x0000000205047825 */ /* 0x000fc800078e021e */
[----:B------:R-:W-:Y:S02]  /*2010*/  IMAD.WIDE R6, R7, 0x2, R28 ;  /* 0x0000000207067825 */ /* 0x000fe400078e021c */
[----:B------:R-:W2:Y:S01]  /*2020*/  LDG.E.U16 R4, desc[UR24][R4.64] ;  /* 0x0000001804047981 */ /* 0x000ea2000c1e1500 */
[----:B------:R-:W-:-:S03]  /*2030*/  LOP3.LUT P0, RZ, R0, 0xff, RZ, 0xc0, !PT ;  /* 0x000000ff00ff7812 */ /* 0x000fc6000780c0ff */
[----:B------:R-:W3:Y:S01]  /*2040*/  LDG.E.U16 R6, desc[UR24][R6.64] ;  /* 0x0000001806067981 */ /* 0x000ee2000c1e1500 */
[----:B------:R-:W-:Y:S02]  /*2050*/  UMOV UR8, 0x1 ;  /* 0x0000000100087882 */ /* 0x000fe40000000000 */
[----:B------:R-:W-:-:S04]  /*2060*/  @!UP2 UIADD3 UR8, UPT, UPT, -UR8, 0x100000, URZ ;  /* 0x001000000808a890 */ /* 0x000fc8000fffe1ff */
[----:B------:R-:W-:Y:S02]  /*2070*/  @!UP2 USHF.L.U32 UR9, UR8, 0xb, URZ ;  /* 0x0000000b0809a899 */ /* 0x000fe400080006ff */
[----:B------:R-:W-:Y:S01]  /*2080*/  @!UP2 USHF.L.U32 UR8, UR8, 0x1, URZ ;  /* 0x000000010808a899 */ /* 0x000fe200080006ff */
[----:B------:R-:W-:Y:S01]  /*2090*/  VOTEU.ALL UP0, P0 ;  /* 0x0000000000ff7886 */ /* 0x000fe20000000000 */
[----:B--2---:R1:W-:Y:S04]  /*20a0*/  STS.U16 [R3+UR12+0x1400], R4 ;  /* 0x0014000403007988 */ /* 0x0043e8000800040c */
[----:B---3--:R1:W-:Y:S01]  /*20b0*/  STS.U16 [R3+UR12+0x1600], R6 ;  /* 0x0016000603007988 */ /* 0x0083e2000800040c */
[----:B------:R2:W-:Y:S06]  /*20c0*/  MEMBAR.ALL.CTA ;  /* 0x0000000000007992 */ /* 0x0005ec0000008000 */
[----:B--2---:R-:W-:Y:S04]  /*20d0*/  FENCE.VIEW.ASYNC.S ;  /* 0x00000000000073c6 */ /* 0x004fe80000000000 */
[----:B------:R-:W2:Y:S02]  /*20e0*/  FENCE.VIEW.ASYNC.S ;  /* 0x00000000000073c6 */ /* 0x000ea40000000000 */
[----:B--2---:R1:W2:Y:S02]  /*20f0*/  @!UP0 SYNCS.EXCH.64 URZ, [UR12+0x1c10], UR8 ;  /* 0x001c10080cff85b2 */ /* 0x0042a40008000100 */
[----:B--2---:R-:W-:Y:S06]  /*2100*/  BAR.SYNC.DEFER_BLOCKING 0x0 ;  /* 0x0000000000007b1d */ /* 0x004fec0000010000 */
[----:B-1----:R-:W-:Y:S05]  /*2110*/  BRA.U UP3, `(.L_x_16) ;  /* 0x0000000103307547 */ /* 0x002fea000b800000 */
[----:B------:R-:W-:Y:S01]  /*2120*/  UIADD3 UR8, UPT, UPT, UR12, 0x1c10, URZ ;  /* 0x00001c100c087890 */ /* 0x000fe2000fffe0ff */
[----:B------:R-:W-:Y:S01]  /*2130*/  UMOV UR9, URZ ;  /* 0x000000ff00097c82 */ /* 0x000fe20008000000 */
[----:B------:R-:W-:Y:S01]  /*2140*/  UMOV UR22, UR37 ;  /* 0x0000002500167c82 */ /* 0x000fe20008000000 */
[----:B------:R-:W-:Y:S01]  /*2150*/  UMOV UR23, 0x40004040 ;  /* 0x4000404000177882 */ /* 0x000fe20000000000 */
[----:B------:R-:W-:Y:S01]  /*2160*/  UMOV UR20, UR27 ;  /* 0x0000001b00147c82 */ /* 0x000fe20008000000 */
[----:B------:R-:W-:Y:S01]  /*2170*/  UMOV UR21, 0xc0004010 ;  /* 0xc000401000157882 */ /* 0x000fe20000000000 */
[----:B------:R-:W-:Y:S01]  /*2180*/  UMOV UR38, 0x0 ;  /* 0x0000000000267882 */ /* 0x000fe20000000000 */
[----:B------:R-:W-:Y:S01]  /*2190*/  UMOV UR39, 0x8088490 ;  /* 0x0808849000277882 */ /* 0x000fe20000000000 */
[----:B------:R-:W-:Y:S01]  /*21a0*/  UMOV UR8, UR8 ;  /* 0x0000000800087c82 */ /* 0x000fe20008000000 */
[----:B------:R1:W-:Y:S01]  /*21b0*/  UTCHMMA gdesc[UR22], gdesc[UR20], tmem[UR34], tmem[UR38], idesc[UR39], !UPT ;  /* 0x00ff2614160075ea */ /* 0x0003e2000f800022 */
[----:B------:R1:W-:Y:S01]  /*21c0*/  UTCBAR [UR8], URZ ;  /* 0x000000ff080073e9 */ /* 0x0003e200080000ff */
[----:B------:R-:W-:-:S02]  /*21d0*/  NOP ;  /* 0x0000000000007918 */ /* 0x000fc40000000000 */
.L_x_16:
[----:B------:R-:W2:Y:S01]  /*21e0*/  SYNCS.PHASECHK.TRANS64.TRYWAIT P0, [UR12+0x1c10], RZ ;  /* 0x001c10ffff0075a7 */ /* 0x000ea2000800110c */
[----:B------:R-:W-:-:S04]  /*21f0*/  IADD3 R4, P1, PT, R20, UR7, RZ ;  /* 0x0000000714047c10 */ /* 0x000fc8000ff3e0ff */
[C---:B------:R-:W-:Y:S01]  /*2200*/  IADD3 R6, P5, PT, R4.reuse, 0x20, RZ ;  /* 0x0000002004067810 */ /* 0x040fe20007fbe0ff */
[----:B------:R-:W-:Y:S01]  /*2210*/  IMAD.X R36, RZ, RZ, UR10, P1 ;  /* 0x0000000aff247e24 */ /* 0x000fe200088e06ff */
[C---:B------:R-:W-:Y:S02]  /*2220*/  IADD3 R8, P3, PT, R4.reuse, 0x22, RZ ;  /* 0x0000002204087810 */ /* 0x040fe40007f7e0ff */
[----:B------:R-:W-:Y:S01]  /*2230*/  IADD3 R10, P4, PT, R4, 0x23, RZ ;  /* 0x00000023040a7810 */ /* 0x000fe20007f9e0ff */
[--C-:B------:R-:W-:Y:S01]  /*2240*/  IMAD.X R5, RZ, RZ, R36.reuse, P5 ;  /* 0x000000ffff057224 */ /* 0x100fe200028e0624 */
[-C--:B------:R-:W-:Y:S01]  /*2250*/  ISETP.GT.U32.AND P1, PT, R8, R21.reuse, PT ;  /* 0x000000150800720c */ /* 0x080fe20003f24070 */
[--C-:B------:R-:W-:Y:S01]  /*2260*/  IMAD.X R38, RZ, RZ, R36.reuse, P3 ;  /* 0x000000ffff267224 */ /* 0x100fe200018e0624 */
[----:B------:R-:W-:Y:S01]  /*2270*/  IADD3 R8, P5, PT, R4, 0x24, RZ ;  /* 0x0000002404087810 */ /* 0x000fe20007fbe0ff */
[----:B------:R-:W-:Y:S01]  /*2280*/  IMAD.X R43, RZ, RZ, R36, P4 ;  /* 0x000000ffff2b7224 */ /* 0x000fe200020e0624 */
[----:B------:R-:W-:-:S02]  /*2290*/  ISETP.GT.U32.AND P2, PT, R10, R21, PT ;  /* 0x000000150a00720c */ /* 0x000fc40003f44070 */
[C---:B------:R-:W-:Y:S01]  /*22a0*/  IADD3 R10, P3, PT, R4.reuse, 0x25, RZ ;  /* 0x00000025040a7810 */ /* 0x040fe20007f7e0ff */
[--C-:B------:R-:W-:Y:S01]  /*22b0*/  IMAD.X R42, RZ, RZ, R36.reuse, P5 ;  /* 0x000000ffff2a7224 */ /* 0x100fe200028e0624 */
[C---:B------:R-:W-:Y:S02]  /*22c0*/  IADD3 R12, P4, PT, R4.reuse, 0x26, RZ ;  /* 0x00000026040c7810 */ /* 0x040fe40007f9e0ff */
[----:B------:R-:W-:Y:S01]  /*22d0*/  IADD3 R4, P5, PT, R4, 0x27, RZ ;  /* 0x0000002704047810 */ /* 0x000fe20007fbe0ff */
[--C-:B------:R-:W-:Y:S01]  /*22e0*/  IMAD.X R41, RZ, RZ, R36.reuse, P3 ;  /* 0x000000ffff297224 */ /* 0x100fe200018e0624 */
[-C--:B------:R-:W-:Y:S01]  /*22f0*/  ISETP.GT.U32.AND P3, PT, R8, R21.reuse, PT ;  /* 0x000000150800720c */ /* 0x080fe20003f64070 */
[--C-:B------:R-:W-:Y:S01]  /*2300*/  IMAD.X R40, RZ, RZ, R36.reuse, P4 ;  /* 0x000000ffff287224 */ /* 0x100fe200020e0624 */
[CC--:B------:R-:W-:Y:S01]  /*2310*/  ISETP.GE.U32.AND P4, PT, R6.reuse, R21.reuse, PT ;  /* 0x000000150600720c */ /* 0x0c0fe20003f86070 */
[----:B------:R-:W-:Y:S01]  /*2320*/  IMAD.X R36, RZ, RZ, R36, P5 ;  /* 0x000000ffff247224 */ /* 0x000fe200028e0624 */
[----:B------:R-:W-:Y:S01]  /*2330*/  ISETP.GT.U32.AND P5, PT, R6, R21, PT ;  /* 0x000000150600720c */ /* 0x000fe20003fa4070 */
[----:B--2---:R-:W-:-:S12]  /*2340*/  @!P0 BRA `(.L_x_17) ;  /* 0x0000001800f08947 */ /* 0x004fd80003800000 */
.L_x_25:
[----:B------:R-:W-:Y:S01]  /*2350*/  P2R R44, PR, RZ, 0x8 ;  /* 0x00000008ff2c7803 */ /* 0x000fe20000000000 */
[----:B------:R-:W-:Y:S01]  /*2360*/  BAR.SYNC.DEFER_BLOCKING 0x0 ;  /* 0x0000000000007b1d */ /* 0x000fe20000010000 */
[C---:B------:R-:W-:Y:S01]  /*2370*/  ISETP.GT.U32.AND.EX P3, PT, R5.reuse, RZ, PT, P5 ;  /* 0x000000ff0500720c */ /* 0x040fe20003f64150 */
[----:B------:R-:W-:Y:S01]  /*2380*/  UIADD3 UR36, UP0, UPT, UR7, 0x20, URZ ;  /* 0x0000002007247890 */ /* 0x000fe2000ff1e0ff */
[-C--:B------:R-:W-:Y:S02]  /*2390*/  ISETP.GT.U32.AND P0, PT, R10, R21.reuse, PT ;  /* 0x000000150a00720c */ /* 0x080fe40003f04070 */
[----:B------:R-:W-:Y:S01]  /*23a0*/  ISETP.GE.U32.AND.EX P4, PT, R5, RZ, PT, P4 ;  /* 0x000000ff0500720c */ /* 0x000fe20003f86140 */
[----:B------:R-:W-:Y:S01]  /*23b0*/  UIADD3.X UR10, UPT, UPT, URZ, UR10, URZ, UP0, !UPT ;  /* 0x0000000aff0a7290 */ /* 0x000fe200087fe4ff */
[-C--:B------:R-:W-:Y:S01]  /*23c0*/  ISETP.GT.U32.AND P5, PT, R12, R21.reuse, PT ;  /* 0x000000150c00720c */ /* 0x080fe20003fa4070 */
[----:B------:R-:W-:Y:S01]  /*23d0*/  IMAD.U32 R45, RZ, RZ, UR36 ;  /* 0x00000024ff2d7e24 */ /* 0x000fe2000f8e00ff */
[----:B------:R-:W-:-:S02]  /*23e0*/  ISETP.GT.U32.AND P6, PT, R4, R21, PT ;  /* 0x000000150400720c */ /* 0x000fc40003fc4070 */
[----:B------:R-:W-:Y:S01]  /*23f0*/  LDTM.16dp32bit_t0_t15.x16 R4, tmem[UR15] ;  /* 0x0000000f000479ee */ /* 0x000fe20008a00000 */
[----:B------:R-:W2:Y:S01]  /*2400*/  LDTM.16dp32bit_t16_t31.x16 R4, tmem[UR15+0x10] ;  /* 0x0000100f000479ee */ /* 0x000ea20008a20000 */
[----:B------:R-:W-:Y:S01]  /*2410*/  ISETP.GT.U32.AND.EX P0, PT, R41, RZ, PT, P0 ;  /* 0x000000ff2900720c */ /* 0x000fe20003f04100 */
[----:B------:R-:W-:Y:S01]  /*2420*/  IMAD.U32 R41, RZ, RZ, UR36 ;  /* 0x00000024ff297e24 */ /* 0x000fe2000f8e00ff */
[----:B------:R-:W-:Y:S02]  /*2430*/  ISETP.GT.U32.AND.EX P1, PT, R38, RZ, PT, P1 ;  /* 0x000000ff2600720c */ /* 0x000fe40003f24110 */
[----:B------:R-:W-:Y:S01]  /*2440*/  ISETP.GT.U32.AND.EX P2, PT, R43, RZ, PT, P2 ;  /* 0x000000ff2b00720c */ /* 0x000fe20003f44120 */
[----:B------:R-:W-:Y:S01]  /*2450*/  IMAD.U32 R43, RZ, RZ, UR36 ;  /* 0x00000024ff2b7e24 */ /* 0x000fe2000f8e00ff */
[----:B------:R-:W-:Y:S02]  /*2460*/  ISETP.GT.U32.AND.EX P6, PT, R36, RZ, PT, P6 ;  /* 0x000000ff2400720c */ /* 0x000fe40003fc4160 */
[----:B------:R-:W-:-:S02]  /*2470*/  LOP3.LUT R36, R41, 0xe, R20, 0xfe, !PT ;  /* 0x0000000e29247812 */ /* 0x000fc400078efe14 */
[----:B------:R-:W-:Y:S02]  /*2480*/  ISETP.GT.U32.AND.EX P5, PT, R40, RZ, PT, P5 ;  /* 0x000000ff2800720c */ /* 0x000fe40003fa4150 */
[--C-:B------:R-:W-:Y:S01]  /*2490*/  LOP3.LUT R38, R43, 0xd, R20.reuse, 0xfe, !PT ;  /* 0x0000000d2b267812 */ /* 0x100fe200078efe14 */
[----:B0-2---:R-:W-:Y:S01]  /*24a0*/  FMUL R4, R4, UR40 ;  /* 0x0000002804047c20 */ /* 0x005fe20008400000 */
[----:B------:R-:W-:Y:S01]  /*24b0*/  FMUL R7, R7, UR40 ;  /* 0x0000002807077c20 */ /* 0x000fe20008400000 */
[----:B------:R-:W-:Y:S01]  /*24c0*/  FMUL R8, R8, UR40 ;  /* 0x0000002808087c20 */ /* 0x000fe20008400000 */
[----:B------:R-:W-:Y:S01]  /*24d0*/  FMUL R11, R11, UR40 ;  /* 0x000000280b0b7c20 */ /* 0x000fe20008400000 */
[----:B------:R-:W-:Y:S01]  /*24e0*/  FMUL R13, R13, UR40 ;  /* 0x000000280d0d7c20 */ /* 0x000fe20008400000 */
[----:B------:R-:W-:Y:S01]  /*24f0*/  FSEL R39, R4, -INF , !P3 ;  /* 0xff80000004277808 */ /* 0x000fe20005800000 */
[----:B------:R-:W-:Y:S01]  /*2500*/  FMUL R4, R5, UR40 ;  /* 0x0000002805047c20 */ /* 0x000fe20008400000 */
[----:B------:R-:W-:Y:S01]  /*2510*/  FMUL R5, R6, UR40 ;  /* 0x0000002806057c20 */ /* 0x000fe20008400000 */
[----:B------:R-:W-:Y:S01]  /*2520*/  LOP3.LUT R6, R41, 0xf, R20, 0xfe, !PT ;  /* 0x0000000f29067812 */ /* 0x000fe200078efe14 */
[----:B------:R-:W-:Y:S01]  /*2530*/  FMUL R14, R14, UR40 ;  /* 0x000000280e0e7c20 */ /* 0x000fe20008400000 */
[----:B------:R-:W-:Y:S01]  /*2540*/  ISETP.NE.AND P3, PT, R44, RZ, PT ;  /* 0x000000ff2c00720c */ /* 0x000fe20003f65270 */
[----:B------:R-:W-:Y:S01]  /*2550*/  FMUL R15, R15, UR40 ;  /* 0x000000280f0f7c20 */ /* 0x000fe20008400000 */
[----:B------:R-:W-:Y:S01]  /*2560*/  FSEL R5, R5, -INF , !P1 ;  /* 0xff80000005057808 */ /* 0x000fe20004800000 */
[----:B------:R-:W-:Y:S01]  /*2570*/  FMUL R16, R16, UR40 ;  /* 0x0000002810107c20 */ /* 0x000fe20008400000 */
[----:B------:R-:W-:Y:S01]  /*2580*/  ISETP.GT.U32.AND P1, PT, R6, R21, PT ;  /* 0x000000150600720c */ /* 0x000fe20003f24070 */
[----:B------:R-:W-:Y:S01]  /*2590*/  FMUL R6, R9, UR40 ;  /* 0x0000002809067c20 */ /* 0x000fe20008400000 */
[----:B------:R-:W-:Y:S01]  /*25a0*/  FSEL R40, R7, -INF , !P2 ;  /* 0xff80000007287808 */ /* 0x000fe20005000000 */
[----:B------:R-:W-:Y:S01]  /*25b0*/  FMUL R19, R19, UR40 ;  /* 0x0000002813137c20 */ /* 0x000fe20008400000 */
[----:B------:R-:W-:-:S02]  /*25c0*/  ISETP.GT.U32.AND.EX P3, PT, R42, RZ, PT, P3 ;  /* 0x000000ff2a00720c */ /* 0x000fc40003f64130 */
[-C--:B------:R-:W-:Y:S02]  /*25d0*/  ISETP.GT.U32.AND P2, PT, R36, R21.reuse, PT ;  /* 0x000000152400720c */ /* 0x080fe40003f44070 */
[--C-:B------:R-:W-:Y:S01]  /*25e0*/  LOP3.LUT R36, R45, 0x8, R20.reuse, 0xfe, !PT ;  /* 0x000000082d247812 */ /* 0x100fe200078efe14 */
[----:B------:R-:W-:Y:S01]  /*25f0*/  FMUL R45, R18, UR40 ;  /* 0x00000028122d7c20 */ /* 0x000fe20008400000 */
[----:B------:R-:W-:Y:S01]  /*2600*/  FSEL R9, R8, -INF , !P3 ;  /* 0xff80000008097808 */ /* 0x000fe20005800000 */
[----:B------:R-:W-:Y:S01]  /*2610*/  FMUL R8, R10, UR40 ;  /* 0x000000280a087c20 */ /* 0x000fe20008400000 */
[----:B------:R-:W-:Y:S02]  /*2620*/  FSEL R7, R6, -INF , !P0 ;  /* 0xff80000006077808 */ /* 0x000fe40004000000 */
[----:B------:R-:W-:Y:S01]  /*2630*/  ISETP.GT.U32.AND P0, PT, R36, R21, PT ;  /* 0x000000152400720c */ /* 0x000fe20003f04070 */
[----:B------:R-:W-:Y:S01]  /*2640*/  IMAD.U32 R36, RZ, RZ, UR10 ;  /* 0x0000000aff247e24 */ /* 0x000fe2000f8e00ff */
[----:B------:R-:W-:-:S02]  /*2650*/  LOP3.LUT R6, R41, 0xc, R20, 0xfe, !PT ;  /* 0x0000000c29067812 */ /* 0x000fc400078efe14 */
[----:B------:R-:W-:Y:S01]  /*2660*/  FSEL R41, R11, -INF , !P6 ;  /* 0xff8000000b297808 */ /* 0x000fe20007000000 */
[----:B------:R-:W-:Y:S01]  /*2670*/  IMAD.U32 R11, RZ, RZ, UR36 ;  /* 0x00000024ff0b7e24 */ /* 0x000fe2000f8e00ff */
[----:B------:R-:W-:Y:S02]  /*2680*/  LOP3.LUT R10, R43, 0x9, R20, 0xfe, !PT ;  /* 0x000000092b0a7812 */ /* 0x000fe400078efe14 */
[----:B------:R-:W-:Y:S02]  /*2690*/  FSEL R4, R4, -INF , !P4 ;  /* 0xff80000004047808 */ /* 0x000fe40006000000 */
[-C--:B------:R-:W-:Y:S01]  /*26a0*/  ISETP.GT.U32.AND P4, PT, R6, R21.reuse, PT ;  /* 0x000000150600720c */ /* 0x080fe20003f84070 */
[----:B------:R-:W-:Y:S01]  /*26b0*/  FMUL R6, R12, UR40 ;  /* 0x000000280c067c20 */ /* 0x000fe20008400000 */
[----:B------:R-:W-:Y:S02]  /*26c0*/  FSEL R8, R8, -INF , !P5 ;  /* 0xff80000008087808 */ /* 0x000fe40006800000 */
[----:B------:R-:W-:-:S02]  /*26d0*/  ISETP.GT.U32.AND P5, PT, R10, R21, PT ;  /* 0x000000150a00720c */ /* 0x000fc40003fa4070 */
[----:B------:R-:W-:Y:S02]  /*26e0*/  ISETP.GT.U32.AND.EX P0, PT, R36, RZ, PT, P0 ;  /* 0x000000ff2400720c */ /* 0x000fe40003f04100 */
[--C-:B------:R-:W-:Y:S01]  /*26f0*/  LOP3.LUT R10, R11, 0xb, R20.reuse, 0xfe, !PT ;  /* 0x0000000b0b0a7812 */ /* 0x100fe200078efe14 */
[----:B------:R-:W-:Y:S01]  /*2700*/  IMAD.U32 R11, RZ, RZ, UR10 ;  /* 0x0000000aff0b7e24 */ /* 0x000fe2000f8e00ff */
[----:B------:R-:W-:Y:S02]  /*2710*/  FSEL R6, R6, -INF , !P0 ;  /* 0xff80000006067808 */ /* 0x000fe40004000000 */
[----:B------:R-:W-:Y:S01]  /*2720*/  ISETP.GT.U32.AND P0, PT, R10, R21, PT ;  /* 0x000000150a00720c */ /* 0x000fe20003f04070 */
[----:B------:R-:W-:Y:S01]  /*2730*/  IMAD.U32 R10, RZ, RZ, UR10 ;  /* 0x0000000aff0a7e24 */ /* 0x000fe2000f8e00ff */
[----:B------:R-:W-:Y:S02]  /*2740*/  ISETP.GT.U32.AND.EX P5, PT, R36, RZ, PT, P5 ;  /* 0x000000ff2400720c */ /* 0x000fe40003fa4150 */
[----:B------:R-:W-:-:S02]  /*2750*/  LOP3.LUT R12, R43, 0xa, R20, 0xfe, !PT ;  /* 0x0000000a2b0c7812 */ /* 0x000fc400078efe14 */
[----:B------:R-:W-:Y:S02]  /*2760*/  ISETP.GT.U32.AND.EX P1, PT, R10, RZ, PT, P1 ;  /* 0x000000ff0a00720c */ /* 0x000fe40003f24110 */
[----:B------:R-:W-:Y:S02]  /*2770*/  FMNMX3 R10, R39, R4, R5, !PT ;  /* 0x00000004270a7276 */ /* 0x000fe40007800005 */
[----:B------:R-:W-:Y:S01]  /*2780*/  FSEL R43, R13, -INF , !P5 ;  /* 0xff8000000d2b7808 */ /* 0x000fe20006800000 */
[----:B------:R-:W-:Y:S01]  /*2790*/  IMAD.U32 R13, RZ, RZ, UR10 ;  /* 0x0000000aff0d7e24 */ /* 0x000fe2000f8e00ff */
[----:B------:R-:W-:Y:S01]  /*27a0*/  ISETP.GT.U32.AND P5, PT, R12, R21, PT ;  /* 0x000000150c00720c */ /* 0x000fe20003fa4070 */
[----:B------:R-:W-:Y:S01]  /*27b0*/  IMAD.U32 R12, RZ, RZ, UR10 ;  /* 0x0000000aff0c7e24 */ /* 0x000fe2000f8e00ff */
[----:B------:R-:W-:Y:S02]  /*27c0*/  FMNMX3 R10, R10, R40, R9, !PT ;  /* 0x000000280a0a7276 */ /* 0x000fe40007800009 */
[----:B------:R-:W-:-:S02]  /*27d0*/  ISETP.GT.U32.AND.EX P5, PT, R13, RZ, PT, P5 ;  /* 0x000000ff0d00720c */ /* 0x000fc40003fa4150 */
[----:B------:R-:W-:Y:S02]  /*27e0*/  FMNMX3 R10, R10, R7, R8, !PT ;  /* 0x000000070a0a7276 */ /* 0x000fe40007800008 */
[----:B------:R-:W-:Y:S01]  /*27f0*/  ISETP.GT.U32.AND P3, PT, R38, R21, PT ;  /* 0x000000152600720c */ /* 0x000fe20003f64070 */
[----:B------:R-:W-:Y:S01]  /*2800*/  FMUL R38, R17, UR40 ;  /* 0x0000002811267c20 */ /* 0x000fe20008400000 */
[----:B------:R-:W-:Y:S02]  /*2810*/  ISETP.GT.U32.AND.EX P4, PT, R11, RZ, PT, P4 ;  /* 0x000000ff0b00720c */ /* 0x000fe40003f84140 */
[----:B------:R-:W-:Y:S02]  /*2820*/  ISETP.GT.U32.AND.EX P0, PT, R12, RZ, PT, P0 ;  /* 0x000000ff0c00720c */ /* 0x000fe40003f04100 */
[----:B------:R-:W-:Y:S02]  /*2830*/  FSEL R42, R14, -INF , !P5 ;  /* 0xff8000000e2a7808 */ /* 0x000fe40006800000 */
[----:B------:R-:W-:-:S02]  /*2840*/  FMNMX3 R10, R10, R41, R6, !PT ;  /* 0x000000290a0a7276 */ /* 0x000fc40007800006 */
[----:B------:R-:W-:Y:S02]  /*2850*/  ISETP.GT.U32.AND.EX P2, PT, R11, RZ, PT, P2 ;  /* 0x000000ff0b00720c */ /* 0x000fe40003f44120 */
[----:B------:R-:W-:Y:S02]  /*2860*/  ISETP.GT.U32.AND.EX P3, PT, R12, RZ, PT, P3 ;  /* 0x000000ff0c00720c */ /* 0x000fe40003f64130 */
[----:B------:R-:W-:Y:S02]  /*2870*/  FSEL R17, R15, -INF , !P0 ;  /* 0xff8000000f117808 */ /* 0x000fe40004000000 */
[----:B------:R-:W-:Y:S02]  /*2880*/  FSEL R18, R16, -INF , !P4 ;  /* 0xff80000010127808 */ /* 0x000fe40006000000 */
[----:B------:R-:W-:Y:S02]  /*2890*/  FMNMX3 R10, R10, R43, R42, !PT ;  /* 0x0000002b0a0a7276 */ /* 0x000fe4000780002a */
[----:B------:R-:W-:-:S02]  /*28a0*/  FSEL R38, R38, -INF , !P3 ;  /* 0xff80000026267808 */ /* 0x000fc40005800000 */
[----:B------:R-:W-:Y:S02]  /*28b0*/  FSEL R45, R45, -INF , !P2 ;  /* 0xff8000002d2d7808 */ /* 0x000fe40005000000 */
[----:B------:R-:W-:Y:S02]  /*28c0*/  FMNMX3 R10, R10, R17, R18, !PT ;  /* 0x000000110a0a7276 */ /* 0x000fe40007800012 */
[----:B------:R-:W-:Y:S02]  /*28d0*/  FSEL R19, R19, -INF , !P1 ;  /* 0xff80000013137808 */ /* 0x000fe40004800000 */
[----:B------:R-:W-:Y:S02]  /*28e0*/  FMNMX3 R10, R10, R38, R45, !PT ;  /* 0x000000260a0a7276 */ /* 0x000fe4000780002d */
[----:B------:R-:W-:Y:S02]  /*28f0*/  LOP3.LUT P6, RZ, R0, 0xff, RZ, 0xc0, !PT ;  /* 0x000000ff00ff7812 */ /* 0x000fe400078cc0ff */
[----:B------:R-:W-:-:S05]  /*2900*/  FMNMX R10, R19, R10, !PT ;  /* 0x0000000a130a7209 */ /* 0x000fca0007800000 */
[----:B------:R-:W0:Y:S06]  /*2910*/  SHFL.BFLY PT, R36, R10, 0x10, 0x1f ;  /* 0x0e001f000a247f89 */ /* 0x000e2c00000e0000 */
[----:B------:R-:W2:Y:S01]  /*2920*/  @!P6 SYNCS.CCTL.IV [UR12+0x1c10] ;  /* 0x001c1000ff00e9b1 */ /* 0x000ea2000800000c */
[----:B------:R-:W-:Y:S01]  /*2930*/  NOP ;  /* 0x0000000000007918 */ /* 0x000fe20000000000 */
[----:B0-----:R-:W-:-:S05]  /*2940*/  FMNMX3 R36, R10, R36, R27, !PT ;  /* 0x000000240a247276 */ /* 0x001fca000780001b */
[--C-:B------:R-:W-:Y:S01]  /*2950*/  FADD R7, R7, -R36.reuse ;  /* 0x8000002407077221 */ /* 0x100fe20000000000 */
[--C-:B------:R-:W-:Y:S01]  /*2960*/  FADD R39, R39, -R36.reuse ;  /* 0x8000002427277221 */ /* 0x100fe20000000000 */
[--C-:B------:R-:W-:Y:S01]  /*2970*/  FADD R4, R4, -R36.reuse ;  /* 0x8000002404047221 */ /* 0x100fe20000000000 */
[--C-:B------:R-:W-:Y:S01]  /*2980*/  FADD R5, R5, -R36.reuse ;  /* 0x8000002405057221 */ /* 0x100fe20000000000 */
[----:B------:R-:W-:Y:S01]  /*2990*/  FMUL R7, R7, 1.4426950216293334961 ;  /* 0x3fb8aa3b07077820 */ /* 0x000fe20000400000 */
[----:B------:R-:W-:Y:S01]  /*29a0*/  FMUL R12, R39, 1.4426950216293334961 ;  /* 0x3fb8aa3b270c7820 */ /* 0x000fe20000400000 */
[----:B------:R-:W-:Y:S01]  /*29b0*/  FMUL R4, R4, 1.4426950216293334961 ;  /* 0x3fb8aa3b04047820 */ /* 0x000fe20000400000 */
[--C-:B------:R-:W-:Y:S01]  /*29c0*/  FADD R40, R40, -R36.reuse ;  /* 0x8000002428287221 */ /* 0x100fe20000000000 */
[----:B------:R0:W-:Y:S01]  /*29d0*/  MUFU.EX2 R14, R7 ;  /* 0x00000007000e7308 */ /* 0x0001e20000000800 */
[----:B------:R-:W-:Y:S01]  /*29e0*/  FMUL R5, R5, 1.4426950216293334961 ;  /* 0x3fb8aa3b05057820 */ /* 0x000fe20000400000 */
[--C-:B------:R-:W-:Y:S01]  /*29f0*/  FADD R9, R9, -R36.reuse ;  /* 0x8000002409097221 */ /* 0x100fe20000000000 */
[----:B------:R-:W-:Y:S01]  /*2a00*/  FMUL R13, R40, 1.4426950216293334961 ;  /* 0x3fb8aa3b280d7820 */ /* 0x000fe20000400000 */
[--C-:B------:R-:W-:Y:S01]  /*2a10*/  FADD R8, R8, -R36.reuse ;  /* 0x8000002408087221 */ /* 0x100fe20000000000 */
[--C-:B------:R-:W-:Y:S01]  /*2a20*/  FADD R41, R41, -R36.reuse ;  /* 0x8000002429297221 */ /* 0x100fe20000000000 */
[----:B------:R-:W-:Y:S01]  /*2a30*/  FMUL R9, R9, 1.4426950216293334961 ;  /* 0x3fb8aa3b09097820 */ /* 0x000fe20000400000 */
[--C-:B------:R-:W-:Y:S01]  /*2a40*/  FADD R6, R6, -R36.reuse ;  /* 0x8000002406067221 */ /* 0x100fe20000000000 */
[----:B------:R-:W-:Y:S01]  /*2a50*/  MUFU.EX2 R12, R12 ;  /* 0x0000000c000c7308 */ /* 0x000fe20000000800 */
[----:B0-----:R-:W-:Y:S01]  /*2a60*/  FADD R7, -R36, R27 ;  /* 0x0000001b24077221 */ /* 0x001fe20000000100 */
[----:B------:R-:W-:Y:S01]  /*2a70*/  FMUL R15, R8, 1.4426950216293334961 ;  /* 0x3fb8aa3b080f7820 */ /* 0x000fe20000400000 */
[----:B------:R-:W-:Y:S01]  /*2a80*/  FMUL R8, R41, 1.4426950216293334961 ;  /* 0x3fb8aa3b29087820 */ /* 0x000fe20000400000 */
[----:B------:R-:W-:Y:S01]  /*2a90*/  FMUL R16, R6, 1.4426950216293334961 ;  /* 0x3fb8aa3b06107820 */ /* 0x000fe20000400000 */
[----:B------:R-:W-:Y:S01]  /*2aa0*/  FMUL R27, R7, 1.4426950216293334961 ;  /* 0x3fb8aa3b071b7820 */ /* 0x000fe20000400000 */
[--C-:B------:R-:W-:Y:S01]  /*2ab0*/  FADD R43, R43, -R36.reuse ;  /* 0x800000242b2b7221 */ /* 0x100fe20000000000 */
[--C-:B------:R-:W-:Y:S01]  /*2ac0*/  FADD R42, R42, -R36.reuse ;  /* 0x800000242a2a7221 */ /* 0x100fe20000000000 */
[----:B------:R0:W3:Y:S01]  /*2ad0*/  MUFU.EX2 R11, R4 ;  /* 0x00000004000b7308 */ /* 0x0000e20000000800 */
[--C-:B------:R-:W-:Y:S01]  /*2ae0*/  FADD R18, R18, -R36.reuse ;  /* 0x8000002412127221 */ /* 0x100fe20000000000 */
[--C-:B------:R-:W-:Y:S01]  /*2af0*/  FADD R38, R38, -R36.reuse ;  /* 0x8000002426267221 */ /* 0x100fe20000000000 */
[----:B------:R-:W-:Y:S01]  /*2b00*/  FMUL R42, R42, 1.4426950216293334961 ;  /* 0x3fb8aa3b2a2a7820 */ /* 0x000fe20000400000 */
[----:B------:R-:W-:Y:S01]  /*2b10*/  FADD R45, R45, -R36 ;  /* 0x800000242d2d7221 */ /* 0x000fe20000000000 */
[----:B------:R-:W-:-:S03]  /*2b20*/  FMUL R18, R18, 1.4426950216293334961 ;  /* 0x3fb8aa3b12127820 */ /* 0x000fc60000400000 */
[----:B------:R-:W2:Y:S01]  /*2b30*/  MUFU.EX2 R27, R27 ;  /* 0x0000001b001b7308 */ /* 0x000ea20000000800 */
[----:B0-----:R-:W-:Y:S01]  /*2b40*/  FADD R4, R17, -R36 ;  /* 0x8000002411047221 */ /* 0x001fe20000000000 */
[----:B------:R-:W-:-:S03]  /*2b50*/  FMUL R45, R45, 1.4426950216293334961 ;  /* 0x3fb8aa3b2d2d7820 */ /* 0x000fc60000400000 */
[----:B------:R-:W-:-:S03]  /*2b60*/  FMUL R4, R4, 1.4426950216293334961 ;  /* 0x3fb8aa3b04047820 */ /* 0x000fc60000400000 */
[----:B------:R0:W4:Y:S01]  /*2b70*/  MUFU.EX2 R10, R5 ;  /* 0x00000005000a7308 */ /* 0x0001220000000800 */
[----:B---3--:R-:W-:-:S07]  /*2b80*/  FADD R39, R12, R11 ;  /* 0x0000000b0c277221 */ /* 0x008fce0000000000 */
[----:B------:R-:W3:Y:S01]  /*2b90*/  MUFU.EX2 R13, R13 ;  /* 0x0000000d000d7308 */ /* 0x000ee20000000800 */
[----:B--2---:R2:W-:Y:S01]  /*2ba0*/  STSM.16.M88 [R23+0x1400], R27 ;  /* 0x0014001b17007844 */ /* 0x0045e20000000000 */
[----:B0-----:R-:W-:-:S06]  /*2bb0*/  FMUL R5, R43, 1.4426950216293334961 ;  /* 0x3fb8aa3b2b057820 */ /* 0x001fcc0000400000 */
[----:B------:R-:W0:Y:S01]  /*2bc0*/  MUFU.EX2 R9, R9 ;  /* 0x0000000900097308 */ /* 0x000e220000000800 */
[----:B----4-:R-:W-:Y:S01]  /*2bd0*/  FADD R40, R10, R39 ;  /* 0x000000270a287221 */ /* 0x010fe20000000000 */
[----:B------:R-:W-:Y:S06]  /*2be0*/  BAR.SYNC.DEFER_BLOCKING 0x0 ;  /* 0x0000000000007b1d */ /* 0x000fec0000010000 */
[----:B------:R-:W4:Y:S01]  /*2bf0*/  MUFU.EX2 R15, R15 ;  /* 0x0000000f000f7308 */ /* 0x000f220000000800 */
[----:B---3--:R-:W-:-:S07]  /*2c00*/  FADD R40, R13, R40 ;  /* 0x000000280d287221 */ /* 0x008fce0000000000 */
[----:B------:R-:W3:Y:S01]  /*2c10*/  MUFU.EX2 R8, R8 ;  /* 0x0000000800087308 */ /* 0x000ee20000000800 */
[----:B0-----:R-:W-:Y:S01]  /*2c20*/  FADD R7, R9, R40 ;  /* 0x0000002809077221 */ /* 0x001fe20000000000 */
[----:B------:R-:W-:-:S06]  /*2c30*/  IMAD.U32 R40, R37, -0x80000000, RZ ;  /* 0x8000000025287824 */ /* 0x000fcc00078e00ff */
[----:B------:R-:W0:Y:S01]  /*2c40*/  MUFU.EX2 R16, R16 ;  /* 0x0000001000107308 */ /* 0x000e220000000800 */
[----:B------:R2:W1:Y:S01]  /*2c50*/  LDSM.16.M88 R39, [R22+UR12+0x1400] ;  /* 0x0014000c1627783b */ /* 0x0004620008000000 */
[----:B------:R-:W5:Y:S06]  /*2c60*/  SYNCS.PHASECHK.TRANS64.TRYWAIT P0, [UR33], R40 ;  /* 0x00000028ff0075a7 */ /* 0x000f6c0008001121 */
[----:B------:R-:W0:Y:S08]  /*2c70*/  MUFU.EX2 R5, R5 ;  /* 0x0000000500057308 */ /* 0x000e300000000800 */
[----:B------:R0:W-:Y:S08]  /*2c80*/  MUFU.EX2 R6, R4 ;  /* 0x0000000400067308 */ /* 0x0001f00000000800 */
[----:B------:R-:W1:Y:S01]  /*2c90*/  MUFU.EX2 R17, R42 ;  /* 0x0000002a00117308 */ /* 0x000e620000000800 */
[----:B0-----:R-:W-:Y:S01]  /*2ca0*/  FADD R4, R14, R7 ;  /* 0x000000070e047221 */ /* 0x001fe20000000000 */
[----:B------:R-:W-:-:S03]  /*2cb0*/  FMUL R7, R38, 1.4426950216293334961 ;  /* 0x3fb8aa3b26077820 */ /* 0x000fc60000400000 */
[----:B----4-:R-:W-:Y:S01]  /*2cc0*/  FADD R37, R15, R4 ;  /* 0x000000040f257221 */ /* 0x010fe20000000000 */
[----:B------:R-:W-:Y:S02]  /*2cd0*/  FADD R4, R19, -R36 ;  /* 0x8000002413047221 */ /* 0x000fe40000000000 */
[----:B------:R-:W0:Y:S01]  /*2ce0*/  MUFU.EX2 R18, R18 ;  /* 0x0000001200127308 */ /* 0x000e220000000800 */
[----:B---3--:R-:W-:Y:S01]  /*2cf0*/  FADD R37, R8, R37 ;  /* 0x0000002508257221 */ /* 0x008fe20000000000 */
[----:B------:R-:W-:-:S03]  /*2d00*/  FMUL R4, R4, 1.4426950216293334961 ;  /* 0x3fb8aa3b04047820 */ /* 0x000fc60000400000 */
[----:B------:R-:W-:-:S03]  /*2d10*/  FADD R38, R16, R37 ;  /* 0x0000002510267221 */ /* 0x000fc60000000000 */
[----:B------:R-:W3:Y:S01]  /*2d20*/  MUFU.EX2 R7, R7 ;  /* 0x0000000700077308 */ /* 0x000ee20000000800 */
[----:B------:R-:W-:-:S04]  /*2d30*/  FADD R38, R5, R38 ;  /* 0x0000002605267221 */ /* 0x000fc80000000000 */
[----:B-1----:R-:W-:-:S03]  /*2d40*/  FADD R37, R17, R38 ;  /* 0x0000002611257221 */ /* 0x002fc60000000000 */
[----:B------:R-:W1:Y:S01]  /*2d50*/  MUFU.EX2 R19, R45 ;  /* 0x0000002d00137308 */ /* 0x000e620000000800 */
[----:B------:R-:W-:-:S04]  /*2d60*/  FADD R37, R6, R37 ;  /* 0x0000002506257221 */ /* 0x000fc80000000000 */
[----:B0-----:R-:W-:-:S03]  /*2d70*/  FADD R38, R18, R37 ;  /* 0x0000002512267221 */ /* 0x001fc60000000000 */
[----:B------:R-:W0:Y:S01]  /*2d80*/  MUFU.EX2 R4, R4 ;  /* 0x0000000400047308 */ /* 0x000e220000000800 */
[----:B---3--:R-:W-:-:S04]  /*2d90*/  FADD R38, R7, R38 ;  /* 0x0000002607267221 */ /* 0x008fc80000000000 */
[----:B-1----:R-:W-:-:S04]  /*2da0*/  FADD R37, R19, R38 ;  /* 0x0000002613257221 */ /* 0x002fc80000000000 */
[----:B0-----:R-:W-:-:S05]  /*2db0*/  FADD R38, R4, R37 ;  /* 0x0000002504267221 */ /* 0x001fca0000000000 */
[----:B------:R2:W0:Y:S01]  /*2dc0*/  SHFL.BFLY PT, R37, R38, 0x10, 0x1f ;  /* 0x0e001f0026257f89 */ /* 0x00042200000e0000 */
[----:B-----5:R-:W-:Y:S05]  /*2dd0*/  @!P0 BRA `(.L_x_18) ;  /* 0x0000001000588947 */ /* 0x020fea0003800000 */
.L_x_26:
[----:B------:R-:W-:-:S04]  /*2de0*/  IMAD.WIDE R40, R25, 0x2, R34 ;  /* 0x0000000219287825 */ /* 0x000fc800078e0222 */
[----:B------:R-:W-:Y:S02]  /*2df0*/  IMAD.WIDE R42, R25, 0x2, R32 ;  /* 0x00000002192a7825 */ /* 0x000fe400078e0220 */
[----:B------:R-:W3:Y:S04]  /*2e00*/  LDG.E.U16 R41, desc[UR24][R40.64] ;  /* 0x0000001828297981 */ /* 0x000ee8000c1e1500 */
[----:B------:R-:W4:Y:S01]  /*2e10*/  LDG.E.U16 R43, desc[UR24][R42.64] ;  /* 0x000000182a2b7981 */ /* 0x000f22000c1e1500 */
[----:B------:R-:W-:Y:S01]  /*2e20*/  F2FP.BF16.F32.PACK_AB R12, R11, R12 ;  /* 0x0000000c0b0c723e */ /* 0x000fe200000010ff */
[----:B------:R-:W-:Y:S01]  /*2e30*/  ULEA UR33, UR31, UR12, 0x3 ;  /* 0x0000000c1f217291 */ /* 0x000fe2000f8e18ff */
[----:B------:R-:W-:Y:S01]  /*2e40*/  F2FP.BF16.F32.PACK_AB R13, R13, R10 ;  /* 0x0000000a0d0d723e */ /* 0x000fe200000010ff */
[----:B0-2---:R-:W-:Y:S01]  /*2e50*/  FADD R38, R38, R37 ;  /* 0x0000002526267221 */ /* 0x005fe20000000000 */
[----:B------:R-:W-:Y:S01]  /*2e60*/  F2FP.BF16.F32.PACK_AB R14, R14, R9 ;  /* 0x000000090e0e723e */ /* 0x000fe200000010ff */
[----:B------:R-:W-:Y:S01]  /*2e70*/  UIADD3 UR33, UPT, UPT, UR33, 0x1c00, URZ ;  /* 0x00001c0021217890 */ /* 0x000fe2000fffe0ff */
[----:B------:R-:W-:Y:S01]  /*2e80*/  F2FP.BF16.F32.PACK_AB R15, R8, R15 ;  /* 0x0000000f080f723e */ /* 0x000fe200000010ff */
[----:B------:R-:W-:Y:S01]  /*2e90*/  UMOV UR35, UR6 ;  /* 0x0000000600237c82 */ /* 0x000fe20008000000 */
[----:B------:R-:W-:-:S02]  /*2ea0*/  F2FP.BF16.F32.PACK_AB R16, R5, R16 ;  /* 0x000000100510723e */ /* 0x000fc400000010ff */
[----:B------:R-:W-:Y:S02]  /*2eb0*/  F2FP.BF16.F32.PACK_AB R17, R6, R17 ;  /* 0x000000110611723e */ /* 0x000fe400000010ff */
[----:B------:R-:W-:Y:S02]  /*2ec0*/  F2FP.BF16.F32.PACK_AB R18, R7, R18 ;  /* 0x000000120712723e */ /* 0x000fe400000010ff */
[----:B------:R-:W-:-:S04]  /*2ed0*/  F2FP.BF16.F32.PACK_AB R19, R4, R19 ;  /* 0x000000130413723e */ /* 0x000fc800000010ff */
[----:B------:R-:W-:Y:S01]  /*2ee0*/  STTM.16dp32bit_t0_t15.x8 tmem[UR19], R12 ;  /* 0x0000000c000079ed */ /* 0x000fe20008980013 */
[----:B------:R-:W-:Y:S01]  /*2ef0*/  STTM.16dp32bit_t16_t31.x8 tmem[UR19+0x8], R12 ;  /* 0x0000080c000079ed */ /* 0x000fe200089a0013 */
[----:B---3--:R0:W-:Y:S04]  /*2f00*/  STS.U16 [R24+UR12+0x1800], R41 ;  /* 0x0018002918007988 */ /* 0x0081e8000800040c */
[----:B----4-:R0:W-:Y:S01]  /*2f10*/  STS.U16 [R24+UR12+0x1a00], R43 ;  /* 0x001a002b18007988 */ /* 0x0101e2000800040c */
[----:B------:R-:W1:Y:S02]  /*2f20*/  FENCE.VIEW.ASYNC.T ;  /* 0x00000000000073c6 */ /* 0x000e640000000200 */
[----:B-1----:R-:W-:Y:S06]  /*2f30*/  BAR.SYNC.DEFER_BLOCKING 0x0 ;  /* 0x0000000000007b1d */ /* 0x002fec0000010000 */
[----:B------:R-:W1:Y:S01]  /*2f40*/  LDTM.x8 R4, tmem[UR14] ;  /* 0x0000000e000479ee */ /* 0x000e6200081c0000 */
[----:B------:R-:W-:Y:S01]  /*2f50*/  NOP ;  /* 0x0000000000007918 */ /* 0x000fe20000000000 */
[C---:B-1----:R-:W-:Y:S01]  /*2f60*/  FMUL R4, R39.reuse, R4 ;  /* 0x0000000427047220 */ /* 0x042fe20000400000 */
[C---:B------:R-:W-:Y:S01]  /*2f70*/  FMUL R5, R39.reuse, R5 ;  /* 0x0000000527057220 */ /* 0x040fe20000400000 */
[C---:B------:R-:W-:Y:S01]  /*2f80*/  FMUL R6, R39.reuse, R6 ;  /* 0x0000000627067220 */ /* 0x040fe20000400000 */
[C---:B------:R-:W-:Y:S01]  /*2f90*/  FMUL R7, R39.reuse, R7 ;  /* 0x0000000727077220 */ /* 0x040fe20000400000 */
[C---:B------:R-:W-:Y:S01]  /*2fa0*/  FMUL R8, R39.reuse, R8 ;  /* 0x0000000827087220 */ /* 0x040fe20000400000 */
[C---:B------:R-:W-:Y:S01]  /*2fb0*/  FMUL R9, R39.reuse, R9 ;  /* 0x0000000927097220 */ /* 0x040fe20000400000 */
[C---:B------:R-:W-:Y:S01]  /*2fc0*/  FMUL R10, R39.reuse, R10 ;  /* 0x0000000a270a7220 */ /* 0x040fe20000400000 */
[----:B------:R-:W-:-:S04]  /*2fd0*/  FMUL R11, R39, R11 ;  /* 0x0000000b270b7220 */ /* 0x000fc80000400000 */
[----:B------:R0:W-:Y:S01]  /*2fe0*/  STTM.x8 tmem[UR14], R4 ;  /* 0x00000004000079ed */ /* 0x0001e200081c000e */
[----:B------:R-:W1:Y:S02]  /*2ff0*/  FENCE.VIEW.ASYNC.T ;  /* 0x00000000000073c6 */ /* 0x000e640000000200 */
[----:B-1----:R-:W-:Y:S06]  /*3000*/  BAR.SYNC.DEFER_BLOCKING 0x0 ;  /* 0x0000000000007b1d */ /* 0x002fec0000010000 */
[----:B------:R1:W-:Y:S06]  /*3010*/  MEMBAR.ALL.CTA ;  /* 0x0000000000007992 */ /* 0x0003ec0000008000 */
[----:B-1----:R-:W1:Y:S02]  /*3020*/  FENCE.VIEW.ASYNC.S ;  /* 0x00000000000073c6 */ /* 0x002e640000000000 */
[----:B-1----:R-:W-:Y:S06]  /*3030*/  BAR.SYNC.DEFER_BLOCKING 0x0 ;  /* 0x0000000000007b1d */ /* 0x002fec0000010000 */
[----:B------:R-:W-:Y:S05]  /*3040*/  BRA.U UP3, `(.L_x_19) ;  /* 0x0000000103387547 */ /* 0x000fea000b800000 */
[----:B------:R-:W-:Y:S01]  /*3050*/  UIADD3 UR38, UPT, UPT, UR13, 0x38, URZ ;  /* 0x000000380d267890 */ /* 0x000fe2000fffe0ff */
[----:B------:R-:W-:Y:S01]  /*3060*/  UMOV UR20, UR4 ;  /* 0x0000000400147c82 */ /* 0x000fe20008000000 */
[----:B------:R-:W-:Y:S01]  /*3070*/  UMOV UR21, 0x80004020 ;  /* 0x8000402000157882 */ /* 0x000fe20000000000 */
[----:B------:R-:W-:Y:S01]  /*3080*/  UMOV UR22, 0x0 ;  /* 0x0000000000167882 */ /* 0x000fe20000000000 */
[----:B------:R-:W-:Y:S01]  /*3090*/  UMOV UR23, 0x8040490 ;  /* 0x0804049000177882 */ /* 0x000fe20000000000 */
[----:B------:R-:W-:Y:S01]  /*30a0*/  UMOV UR8, UR33 ;  /* 0x0000002100087c82 */ /* 0x000fe20008000000 */
[----:B------:R-:W-:Y:S01]  /*30b0*/  UMOV UR9, URZ ;  /* 0x000000ff00097c82 */ /* 0x000fe20008000000 */
[----:B------:R-:W-:Y:S01]  /*30c0*/  UMOV UR42, 0x0 ;  /* 0x00000000002a7882 */ /* 0x000fe20000000000 */
[----:B------:R-:W-:Y:S01]  /*30d0*/  UMOV UR43, 0x8040490 ;  /* 0x08040490002b7882 */ /* 0x000fe20000000000 */
[----:B------:R1:W-:Y:S01]  /*30e0*/  UTCHMMA tmem[UR18], gdesc[UR20], tmem[UR13], tmem[UR22], idesc[UR23], UPT ;  /* 0x00ff1614120079ea */ /* 0x0003e2000b80000d */
[----:B------:R-:W-:Y:S01]  /*30f0*/  UMOV UR7, UR8 ;  /* 0x0000000800077c82 */ /* 0x000fe20008000000 */
[----:B------:R1:W-:Y:S01]  /*3100*/  UTCHMMA tmem[UR38], gdesc[UR16], tmem[UR13], tmem[UR42], idesc[UR43], UPT ;  /* 0x00ff2a10260079ea */ /* 0x0003e2000b80000d */
[----:B------:R1:W-:Y:S01]  /*3110*/  UTCBAR [UR7], URZ ;  /* 0x000000ff070073e9 */ /* 0x0003e200080000ff */
[----:B------:R-:W-:-:S02]  /*3120*/  NOP ;  /* 0x0000000000007918 */ /* 0x000fc40000000000 */
.L_x_19:
[----:B------:R-:W-:Y:S01]  /*3130*/  UISETP.GE.U32.AND UP0, UPT, UR36, UR26, UPT ;  /* 0x0000001a2400728c */ /* 0x000fe2000bf06070 */
[----:B------:R-:W-:Y:S01]  /*3140*/  FFMA R26, R27, R26, R38 ;  /* 0x0000001a1b1a7223 */ /* 0x000fe20000000026 */
[----:B------:R-:W-:Y:S01]  /*3150*/  UIADD3 UR31, UPT, UPT, UR31, 0x1, URZ ;  /* 0x000000011f1f7890 */ /* 0x000fe2000fffe0ff */
[----:B------:R-:W-:Y:S01]  /*3160*/  VIADD R25, R25, UR28 ;  /* 0x0000001c19197c36 */ /* 0x000fe20008000000 */
[----:B------:R-:W-:Y:S01]  /*3170*/  UISETP.GE.U32.AND.EX UP0, UPT, UR10, URZ, UPT, UP0 ;  /* 0x000000ff0a00728c */ /* 0x000fe2000bf06100 */
[----:B------:R-:W-:Y:S01]  /*3180*/  IMAD.U32 R37, RZ, RZ, UR35 ;  /* 0x00000023ff257e24 */ /* 0x000fe2000f8e00ff */
[----:B------:R-:W-:Y:S01]  /*3190*/  UISETP.GT.AND UP4, UPT, UR31, 0x1, UPT ;  /* 0x000000011f00788c */ /* 0x000fe2000bf84270 */
[----:B------:R-:W-:Y:S01]  /*31a0*/  IMAD.MOV.U32 R27, RZ, RZ, R36 ;  /* 0x000000ffff1b7224 */ /* 0x000fe200078e0024 */
[----:B------:R-:W-:Y:S02]  /*31b0*/  UIADD3 UR32, UPT, UPT, UR30, UR32, URZ ;  /* 0x000000201e207290 */ /* 0x000fe4000fffe0ff */
[----:B-1----:R-:W-:-:S02]  /*31c0*/  USEL UR7, URZ, 0x1, !UP4 ;  /* 0x00000001ff077887 */ /* 0x002fc4000e000000 */
[----:B------:R-:W-:Y:S02]  /*31d0*/  USEL UR31, UR31, URZ, !UP4 ;  /* 0x000000ff1f1f7287 */ /* 0x000fe4000e000000 */
[----:B------:R-:W-:-:S03]  /*31e0*/  ULOP3.LUT UR6, UR6, UR7, URZ, 0x3c, !UPT ;  /* 0x0000000706067292 */ /* 0x000fc6000f8e3cff */
[----:B------:R-:W-:Y:S01]  /*31f0*/  UMOV UR7, UR36 ;  /* 0x0000002400077c82 */ /* 0x000fe20008000000 */
[----:B------:R-:W-:Y:S08]  /*3200*/  BRA.U !UP0, `(.L_x_20) ;  /* 0xffffffed08747547 */ /* 0x000ff0000b83ffff */
[----:B------:R-:W-:Y:S01]  /*3210*/  UISETP.GE.AND UP0, UPT, UR29, 0x1, UPT ;  /* 0x000000011d00788c */ /* 0x000fe2000bf06270 */
[----:B------:R-:W-:-:S08]  /*3220*/  IMAD.MOV.U32 R27, RZ, RZ, R36 ;  /* 0x000000ffff1b7224 */ /* 0x000fd000078e0024 */
[----:B------:R-:W-:Y:S05]  /*3230*/  BRA.U !UP0, `(.L_x_15) ;  /* 0x0000000108147547 */ /* 0x000fea000b800000 */
[----:B------:R-:W-:-:S06]  /*3240*/  USHF.L.U32 UR4, UR35, 0x1f, URZ ;  /* 0x0000001f23047899 */ /* 0x000fcc00080006ff */
[----:B------:R-:W-:-:S04]  /*3250*/  IMAD.U32 R3, RZ, RZ, UR4 ;  /* 0x00000004ff037e24 */ /* 0x000fc8000f8e00ff */
[----:B------:R-:W1:Y:S02]  /*3260*/  SYNCS.PHASECHK.TRANS64.TRYWAIT P0, [UR33], R3 ;  /* 0x00000003ff0075a7 */ /* 0x000e640008001121 */
[----:B-1----:R-:W-:Y:S05]  /*3270*/  @!P0 BRA `(.L_x_21) ;  /* 0x0000000c003c8947 */ /* 0x002fea0003800000 */
.L_x_27:
[----:B------:R-:W-:-:S07]  /*3280*/  IMAD.MOV.U32 R27, RZ, RZ, R36 ;  /* 0x000000ffff1b7224 */ /* 0x000fce00078e0024 */
.L_x_15:
[----:B------:R-:W-:Y:S01]  /*3290*/  BAR.SYNC.DEFER_BLOCKING 0x0 ;  /* 0x0000000000007b1d */ /* 0x000fe20000010000 */
[C---:B------:R-:W-:Y:S01]  /*32a0*/  LOP3.LUT P0, RZ, R0.reuse, 0xff, RZ, 0xc0, !PT ;  /* 0x000000ff00ff7812 */ /* 0x040fe2000780c0ff */
[----:B------:R-:W-:Y:S01]  /*32b0*/  IMAD.SHL.U32 R14, R0, 0x4, RZ ;  /* 0x00000004000e7824 */ /* 0x000fe200078e00ff */
[----:B------:R-:W-:Y:S01]  /*32c0*/  FSETP.GEU.AND P1, PT, R26, 1.175494350822287508e-38, PT ;  /* 0x008000001a00780b */ /* 0x000fe20003f2e000 */
[C---:B------:R-:W-:Y:S01]  /*32d0*/  IMAD.SHL.U32 R13, R0.reuse, 0x10, RZ ;  /* 0x00000010000d7824 */ /* 0x040fe200078e00ff */
[----:B------:R-:W-:Y:S01]  /*32e0*/  LOP3.LUT R3, R0, 0x18, RZ, 0xc0, !PT ;  /* 0x0000001800037812 */ /* 0x000fe200078ec0ff */
[----:B------:R-:W2:Y:S01]  /*32f0*/  LDCU.64 UR4, c[0x0][0x3e0] ;  /* 0x00007c00ff0477ac */ /* 0x000ea20008000a00 */
[----:B------:R-:W-:Y:S02]  /*3300*/  LOP3.LUT R18, R14, 0x180, RZ, 0xc0, !PT ;  /* 0x000001800e127812 */ /* 0x000fe400078ec0ff */
[----:B------:R-:W-:Y:S02]  /*3310*/  FSEL R14, RZ, -23, P1 ;  /* 0xc1b80000ff0e7808 */ /* 0x000fe40000800000 */
[----:B------:R-:W-:-:S02]  /*3320*/  LEA R20, R3, UR12, 0x6 ;  /* 0x0000000c03147c11 */ /* 0x000fc4000f8e30ff */
[----:B------:R-:W-:-:S03]  /*3330*/  LOP3.LUT R15, R13, 0x70, RZ, 0xc0, !PT ;  /* 0x000000700d0f7812 */ /* 0x000fc600078ec0ff */
[----:B------:R-:W-:-:S04]  /*3340*/  IMAD R16, R3, 0x40, R20 ;  /* 0x0000004003107824 */ /* 0x000fc800078e0214 */
[----:B------:R-:W-:Y:S01]  /*3350*/  IMAD.IADD R17, R15, 0x1, R16 ;  /* 0x000000010f117824 */ /* 0x000fe200078e0210 */
[----:B------:R-:W-:Y:S02]  /*3360*/  LOP3.LUT R16, R0, 0xe0, RZ, 0xc0, !PT ;  /* 0x000000e000107812 */ /* 0x000fe400078ec0ff */
[----:B------:R-:W-:Y:S01]  /*3370*/  LOP3.LUT R15, R13, 0x870, RZ, 0xc0, !PT ;  /* 0x000008700d0f7812 */ /* 0x000fe200078ec0ff */
[----:B------:R-:W3:Y:S02]  /*3380*/  @!P0 SYNCS.CCTL.IV [UR12+0x1c00] ;  /* 0x001c0000ff0089b1 */ /* 0x000ee4000800000c */
[----:B---3--:R-:W-:Y:S01]  /*3390*/  BAR.SYNC.DEFER_BLOCKING 0x0 ;  /* 0x0000000000007b1d */ /* 0x008fe20000010000 */
[----:B------:R-:W-:Y:S01]  /*33a0*/  IMAD R16, R16, 0x4, R17 ;  /* 0x0000000410107824 */ /* 0x000fe200078e0211 */
[----:B------:R-:W-:Y:S01]  /*33b0*/  IADD3 R15, PT, PT, R18, R20, R15 ;  /* 0x00000014120f7210 */ /* 0x000fe20007ffe00f */
[----:B------:R-:W-:Y:S01]  /*33c0*/  IMAD.MOV.U32 R18, RZ, RZ, 0x3dc6b27f ;  /* 0x3dc6b27fff127424 */ /* 0x000fe200078e00ff */
[----:B--2---:R-:W-:-:S04]  /*33d0*/  UIMAD UR4, UR11, UR4, URZ ;  /* 0x000000040b0472a4 */ /* 0x004fc8000f8e02ff */
[----:B------:R-:W-:Y:S01]  /*33e0*/  USHF.L.U32 UR6, UR4, 0x1, URZ ;  /* 0x0000000104067899 */ /* 0x000fe200080006ff */
[----:B------:R-:W2:Y:S02]  /*33f0*/  @!P0 SYNCS.CCTL.IV [UR12+0x1c08] ;  /* 0x001c0800ff0089b1 */ /* 0x000ea4000800000c */
[----:B--2---:R2:W-:Y:S01]  /*3400*/  STSM.16.M88 [R23], R26 ;  /* 0x0000001a17007844 */ /* 0x0045e20000000000 */
[----:B------:R-:W-:Y:S01]  /*3410*/  BAR.SYNC.DEFER_BLOCKING 0x0 ;  /* 0x0000000000007b1d */ /* 0x000fe20000010000 */
[----:B--2---:R-:W-:-:S05]  /*3420*/  @!P1 FMUL R26, R26, 8388608 ;  /* 0x4b0000001a1a9820 */ /* 0x004fca0000400000 */
[----:B01----:R-:W0:Y:S01]  /*3430*/  LDTM.x8 R4, tmem[UR14] ;  /* 0x0000000e000479ee */ /* 0x003e2200081c0000 */
[----:B------:R-:W-:-:S05]  /*3440*/  VIADD R3, R26, 0xc0cafb0d ;  /* 0xc0cafb0d1a037836 */ /* 0x000fca0000000000 */
[----:B------:R-:W-:-:S04]  /*3450*/  LOP3.LUT R3, R3, 0xff800000, RZ, 0xc0, !PT ;  /* 0xff80000003037812 */ /* 0x000fc800078ec0ff */
[----:B------:R-:W-:Y:S01]  /*3460*/  I2FP.F32.S32 R13, R3 ;  /* 0x00000003000d7245 */ /* 0x000fe20000201400 */
[----:B------:R-:W-:Y:S02]  /*3470*/  IMAD.IADD R17, R26, 0x1, -R3 ;  /* 0x000000011a117824 */ /* 0x000fe400078e0a03 */
[----:B------:R-:W1:Y:S01]  /*3480*/  LDC R3, c[0x0][0x3e8] ;  /* 0x0000fa00ff037b82 */ /* 0x000e620000000800 */
[----:B------:R-:W2:Y:S01]  /*3490*/  LDSM.16.M88 R12, [R22+UR12] ;  /* 0x0000000c160c783b */ /* 0x000ea20008000000 */
[----:B------:R-:W-:Y:S01]  /*34a0*/  NOP ;  /* 0x0000000000007918 */ /* 0x000fe20000000000 */
[----:B------:R-:W-:Y:S01]  /*34b0*/  FADD R17, R17, -1 ;  /* 0xbf80000011117421 */ /* 0x000fe20000000000 */
[----:B------:R-:W-:-:S03]  /*34c0*/  FFMA.FTZ R14, R13, 1.1920928955078125e-07, R14 ;  /* 0x340000000d0e7823 */ /* 0x000fc6000001000e */
[----:B------:R-:W-:-:S04]  /*34d0*/  FFMA.FTZ R18, R17, R18, -0.16845393180847167969 ;  /* 0xbe2c7f3011127423 */ /* 0x000fc80000010012 */
[----:B------:R-:W-:-:S04]  /*34e0*/  FFMA.FTZ R18, R17, R18, 0.1716887056827545166 ;  /* 0x3e2fcf2a11127423 */ /* 0x000fc80000010012 */
[----:B------:R-:W-:-:S04]  /*34f0*/  FFMA.FTZ R18, R17, R18, -0.17900948226451873779 ;  /* 0xbe374e4311127423 */ /* 0x000fc80000010012 */
[----:B------:R-:W-:-:S04]  /*3500*/  FFMA.FTZ R18, R17, R18, 0.20512372255325317383 ;  /* 0x3e520bf411127423 */ /* 0x000fc80000010012 */
[----:B------:R-:W-:-:S04]  /*3510*/  FFMA.FTZ R18, R17, R18, -0.24046532809734344482 ;  /* 0xbe763c8b11127423 */ /* 0x000fc80000010012 */
[----:B------:R-:W-:-:S04]  /*3520*/  FFMA.FTZ R18, R17, R18, 0.28857114911079406738 ;  /* 0x3e93bf9911127423 */ /* 0x000fc80000010012 */
[----:B------:R-:W-:-:S04]  /*3530*/  FFMA.FTZ R18, R17, R18, -0.36067417263984680176 ;  /* 0xbeb8aa4911127423 */ /* 0x000fc80000010012 */
[----:B------:R-:W-:-:S04]  /*3540*/  FFMA.FTZ R18, R17, R18, 0.48089820146560668945 ;  /* 0x3ef6384a11127423 */ /* 0x000fc80000010012 */
[C---:B------:R-:W-:Y:S01]  /*3550*/  FFMA.FTZ R18, R17.reuse, R18, -0.72134751081466674805 ;  /* 0xbf38aa3b11127423 */ /* 0x040fe20000010012 */
[----:B0-----:R-:W-:Y:S01]  /*3560*/  BAR.SYNC.DEFER_BLOCKING 0x0 ;  /* 0x0000000000007b1d */ /* 0x001fe20000010000 */
[C---:B--2---:R-:W-:Y:S02]  /*3570*/  FSETP.GT.AND P0, PT, |R12|.reuse, 8.50705917302346158658e+37, PT ;  /* 0x7e8000000c00780b */ /* 0x044fe40003f04200 */
[----:B------:R-:W-:Y:S01]  /*3580*/  FSETP.GEU.AND P1, PT, |R12|, 1.175494350822287508e-38, PT ;  /* 0x008000000c00780b */ /* 0x000fe20003f2e200 */
[----:B------:R-:W-:-:S04]  /*3590*/  FMUL R18, R17, R18 ;  /* 0x0000001211127220 */ /* 0x000fc80000400000 */
[----:B------:R-:W-:-:S04]  /*35a0*/  FMUL R18, R17, R18 ;  /* 0x0000001211127220 */ /* 0x000fc80000400000 */
[----:B------:R-:W-:Y:S02]  /*35b0*/  FFMA.FTZ R17, R17, 1.4426950216293334961, R18 ;  /* 0x3fb8aa3b11117823 */ /* 0x000fe40000010012 */
[----:B------:R-:W-:Y:S01]  /*35c0*/  @P0 FMUL R12, R12, 0.25 ;  /* 0x3e8000000c0c0820 */ /* 0x000fe20000400000 */
[----:B------:R-:W-:Y:S01]  /*35d0*/  @P0 FMUL R6, R6, 0.25 ;  /* 0x3e80000006060820 */ /* 0x000fe20000400000 */
[----:B------:R-:W-:Y:S01]  /*35e0*/  @P0 FMUL R7, R7, 0.25 ;  /* 0x3e80000007070820 */ /* 0x000fe20000400000 */
[----:B------:R-:W-:Y:S01]  /*35f0*/  @P0 FMUL R4, R4, 0.25 ;  /* 0x3e80000004040820 */ /* 0x000fe20000400000 */
[----:B------:R-:W-:Y:S01]  /*3600*/  @!P1 FMUL R12, R12, 16777216 ;  /* 0x4b8000000c0c9820 */ /* 0x000fe20000400000 */
[----:B------:R-:W-:Y:S01]  /*3610*/  @P0 FMUL R5, R5, 0.25 ;  /* 0x3e80000005050820 */ /* 0x000fe20000400000 */
[----:B------:R-:W-:Y:S01]  /*3620*/  @P0 FMUL R8, R8, 0.25 ;  /* 0x3e80000008080820 */ /* 0x000fe20000400000 */
[----:B------:R-:W-:Y:S01]  /*3630*/  @P0 FMUL R9, R9, 0.25 ;  /* 0x3e80000009090820 */ /* 0x000fe20000400000 */
[----:B------:R-:W-:Y:S01]  /*3640*/  @P0 FMUL R10, R10, 0.25 ;  /* 0x3e8000000a0a0820 */ /* 0x000fe20000400000 */
[----:B------:R-:W-:Y:S01]  /*3650*/  @P0 FMUL R11, R11, 0.25 ;  /* 0x3e8000000b0b0820 */ /* 0x000fe20000400000 */
[----:B------:R-:W0:Y:S01]  /*3660*/  MUFU.RCP R12, R12 ;  /* 0x0000000c000c7308 */ /* 0x000e220000001000 */
[----:B------:R-:W-:Y:S01]  /*3670*/  @!P1 FMUL R6, R6, 16777216 ;  /* 0x4b80000006069820 */ /* 0x000fe20000400000 */
[----:B------:R-:W-:Y:S01]  /*3680*/  @!P1 FMUL R7, R7, 16777216 ;  /* 0x4b80000007079820 */ /* 0x000fe20000400000 */
[----:B------:R-:W-:Y:S01]  /*3690*/  @!P1 FMUL R4, R4, 16777216 ;  /* 0x4b80000004049820 */ /* 0x000fe20000400000 */
[----:B------:R-:W-:Y:S01]  /*36a0*/  @!P1 FMUL R5, R5, 16777216 ;  /* 0x4b80000005059820 */ /* 0x000fe20000400000 */
[----:B------:R-:W-:Y:S01]  /*36b0*/  @!P1 FMUL R8, R8, 16777216 ;  /* 0x4b80000008089820 */ /* 0x000fe20000400000 */
[----:B------:R-:W-:Y:S01]  /*36c0*/  @!P1 FMUL R9, R9, 16777216 ;  /* 0x4b80000009099820 */ /* 0x000fe20000400000 */
[----:B------:R-:W-:Y:S01]  /*36d0*/  @!P1 FMUL R10, R10, 16777216 ;  /* 0x4b8000000a0a9820 */ /* 0x000fe20000400000 */
[----:B------:R-:W-:Y:S01]  /*36e0*/  @!P1 FMUL R11, R11, 16777216 ;  /* 0x4b8000000b0b9820 */ /* 0x000fe20000400000 */
[----:B------:R-:W-:Y:S01]  /*36f0*/  ISETP.GE.U32.AND P0, PT, R26, 0x7f800000, PT ;  /* 0x7f8000001a00780c */ /* 0x000fe20003f06070 */
[----:B------:R-:W-:Y:S01]  /*3700*/  FADD R14, R14, R17 ;  /* 0x000000110e0e7221 */ /* 0x000fe20000000000 */
[----:B------:R-:W-:Y:S01]  /*3710*/  IMAD R17, R2, UR5, RZ ;  /* 0x0000000502117c24 */ /* 0x000fe2000f8e02ff */
[----:B------:R-:W-:Y:S01]  /*3720*/  UIMAD.WIDE UR4, UR4, 0x2, URZ ;  /* 0x00000002040478a5 */ /* 0x000fe2000f8e02ff */
[C---:B0-----:R-:W-:Y:S01]  /*3730*/  FMUL R13, R12.reuse, R6 ;  /* 0x000000060c0d7220 */ /* 0x041fe20000400000 */
[C---:B------:R-:W-:Y:S01]  /*3740*/  FMUL R6, R12.reuse, R7 ;  /* 0x000000070c067220 */ /* 0x040fe20000400000 */
[C---:B------:R-:W-:Y:S01]  /*3750*/  FMUL R4, R12.reuse, R4 ;  /* 0x000000040c047220 */ /* 0x040fe20000400000 */
[C---:B------:R-:W-:Y:S01]  /*3760*/  FMUL R5, R12.reuse, R5 ;  /* 0x000000050c057220 */ /* 0x040fe20000400000 */
[C---:B------:R-:W-:Y:S01]  /*3770*/  FMUL R7, R12.reuse, R8 ;  /* 0x000000080c077220 */ /* 0x040fe20000400000 */
[C---:B------:R-:W-:Y:S01]  /*3780*/  FMUL R19, R12.reuse, R9 ;  /* 0x000000090c137220 */ /* 0x040fe20000400000 */
[C---:B------:R-:W-:Y:S01]  /*3790*/  FMUL R10, R12.reuse, R10 ;  /* 0x0000000a0c0a7220 */ /* 0x040fe20000400000 */
[----:B------:R-:W-:Y:S01]  /*37a0*/  FMUL R20, R12, R11 ;  /* 0x0000000b0c147220 */ /* 0x000fe20000400000 */
[----:B------:R-:W-:-:S02]  /*37b0*/  F2FP.BF16.F32.PACK_AB R8, R13, R4 ;  /* 0x000000040d08723e */ /* 0x000fc400000010ff */
[----:B------:R-:W0:Y:S01]  /*37c0*/  LDCU UR4, c[0x0][0x3ec] ;  /* 0x00007d80ff0477ac */ /* 0x000e220008000800 */
[----:B------:R-:W-:Y:S01]  /*37d0*/  F2FP.BF16.F32.PACK_AB R9, R6, R5 ;  /* 0x000000050609723e */ /* 0x000fe200000010ff */
[----:B------:R-:W2:Y:S01]  /*37e0*/  LDC.64 R12, c[0x0][0x398] ;  /* 0x0000e600ff0c7b82 */ /* 0x000ea20000000a00 */
[----:B------:R-:W-:Y:S02]  /*37f0*/  F2FP.BF16.F32.PACK_AB R10, R10, R7 ;  /* 0x000000070a0a723e */ /* 0x000fe400000010ff */
[----:B------:R-:W-:Y:S01]  /*3800*/  F2FP.BF16.F32.PACK_AB R11, R20, R19 ;  /* 0x00000013140b723e */ /* 0x000fe200000010ff */
[----:B------:R-:W-:Y:S01]  /*3810*/  @P0 IMAD.MOV.U32 R19, RZ, RZ, 0x7f800000 ;  /* 0x7f800000ff130424 */ /* 0x000fe200078e00ff */
[----:B------:R-:W-:Y:S02]  /*3820*/  SHF.R.U32.HI R20, RZ, 0x7, R0 ;  /* 0x00000007ff147819 */ /* 0x000fe40000011600 */
[----:B------:R-:W-:Y:S01]  /*3830*/  LOP3.LUT R0, R0, 0xff, RZ, 0xc0, !PT ;  /* 0x000000ff00007812 */ /* 0x000fe200078ec0ff */
[----:B------:R3:W-:Y:S01]  /*3840*/  STSM.16.M88.4 [R15], R8 ;  /* 0x000000080f007844 */ /* 0x0007e20000000200 */
[----:B------:R-:W-:Y:S01]  /*3850*/  SGXT.U32 R20, R20, 0x1 ;  /* 0x000000011414781a */ /* 0x000fe20000000000 */
[C---:B------:R-:W-:Y:S01]  /*3860*/  @P0 FFMA.FTZ R14, R26.reuse, R19, +INF ;  /* 0x7f8000001a0e0423 */ /* 0x040fe20000010013 */
[----:B------:R-:W-:Y:S01]  /*3870*/  BAR.SYNC.DEFER_BLOCKING 0x0 ;  /* 0x0000000000007b1d */ /* 0x000fe20000010000 */
[----:B------:R-:W-:-:S02]  /*3880*/  FSETP.NEU.AND P0, PT, R26, RZ, PT ;  /* 0x000000ff1a00720b */ /* 0x000fc40003f0d000 */
[----:B-1----:R-:W-:Y:S01]  /*3890*/  IMAD R18, R20, R3, RZ ;  /* 0x0000000314127224 */ /* 0x002fe200078e02ff */
[----:B0-----:R-:W-:Y:S01]  /*38a0*/  UIMAD UR4, UR11, UR4, URZ ;  /* 0x000000040b0472a4 */ /* 0x001fe2000f8e02ff */
[----:B------:R-:W-:Y:S02]  /*38b0*/  FSEL R14, R14, -INF , P0 ;  /* 0xff8000000e0e7808 */ /* 0x000fe40000000000 */
[----:B------:R-:W-:-:S03]  /*38c0*/  IMAD R20, R3, 0x2, R18 ;  /* 0x0000000203147824 */ /* 0x000fc600078e0212 */
[----:B------:R-:W-:Y:S01]  /*38d0*/  FFMA R26, R14, 0.69314718246459960938, R27 ;  /* 0x3f3172180e1a7823 */ /* 0x000fe2000000001b */
[C---:B---3--:R-:W-:Y:S02]  /*38e0*/  IMAD.SHL.U32 R9, R17.reuse, 0x2, RZ ;  /* 0x0000000211097824 */ /* 0x048fe400078e00ff */
[----:B------:R-:W-:-:S03]  /*38f0*/  IMAD.HI R8, R17, 0x2, RZ ;  /* 0x0000000211087827 */ /* 0x000fc600078e02ff */
[----:B--2---:R-:W-:Y:S01]  /*3900*/  IADD3 R25, P1, P2, R9, UR6, R12 ;  /* 0x0000000609197c10 */ /* 0x004fe2000fa3e00c */
[----:B------:R-:W-:-:S03]  /*3910*/  USHF.L.U32 UR6, UR4, 0x2, URZ ;  /* 0x0000000204067899 */ /* 0x000fc600080006ff */
[----:B------:R-:W-:Y:S01]  /*3920*/  IADD3.X R29, PT, PT, R8, UR5, R13, P1, P2 ;  /* 0x00000005081d7c10 */ /* 0x000fe20008fe440d */
[----:B------:R-:W-:Y:S01]  /*3930*/  UIMAD.WIDE UR4, UR4, 0x4, URZ ;  /* 0x00000004040478a5 */ /* 0x000fe2000f8e02ff */
[-C--:B------:R-:W-:Y:S01]  /*3940*/  LEA R8, P0, R18, R25.reuse, 0x1 ;  /* 0x0000001912087211 */ /* 0x080fe200078008ff */
[----:B------:R0:W1:Y:S01]  /*3950*/  LDSM.16.M88.4 R4, [R16] ;  /* 0x000000001004783b */ /* 0x0000620000000200 */
[----:B------:R-:W-:Y:S02]  /*3960*/  LEA R10, P1, R20, R25, 0x1 ;  /* 0x00000019140a7211 */ /* 0x000fe400078208ff */
[-C--:B------:R-:W-:Y:S02]  /*3970*/  LEA.HI.X.SX32 R9, R18, R29.reuse, 0x1, P0 ;  /* 0x0000001d12097211 */ /* 0x080fe400000f0eff */
[----:B------:R-:W-:Y:S01]  /*3980*/  LEA.HI.X.SX32 R11, R20, R29, 0x1, P1 ;  /* 0x0000001d140b7211 */ /* 0x000fe200008f0eff */
[----:B0-----:R-:W-:-:S04]  /*3990*/  IMAD R16, R3, 0x2, R20 ;  /* 0x0000000203107824 */ /* 0x001fc800078e0214 */
[----:B------:R-:W-:Y:S01]  /*39a0*/  IMAD R24, R3, 0x2, R16 ;  /* 0x0000000203187824 */ /* 0x000fe200078e0210 */
[----:B------:R-:W-:-:S03]  /*39b0*/  LEA R14, P0, R16, R25, 0x1 ;  /* 0x00000019100e7211 */ /* 0x000fc600078008ff */
[C---:B------:R-:W-:Y:S01]  /*39c0*/  IMAD R28, R3.reuse, 0x2, R24 ;  /* 0x00000002031c7824 */ /* 0x040fe200078e0218 */
[----:B------:R-:W-:Y:S02]  /*39d0*/  LEA R12, P2, R24, R25, 0x1 ;  /* 0x00000019180c7211 */ /* 0x000fe400078408ff */
[-C--:B------:R-:W-:Y:S01]  /*39e0*/  LEA.HI.X.SX32 R15, R16, R29.reuse, 0x1, P0 ;  /* 0x0000001d100f7211 */ /* 0x080fe200000f0eff */
[C---:B------:R-:W-:Y:S01]  /*39f0*/  IMAD R30, R3.reuse, 0x2, R28 ;  /* 0x00000002031e7824 */ /* 0x040fe200078e021c */
[----:B------:R-:W-:Y:S02]  /*3a00*/  LEA.HI.X.SX32 R13, R24, R29, 0x1, P2 ;  /* 0x0000001d180d7211 */ /* 0x000fe400010f0eff */
[-C--:B------:R-:W-:Y:S01]  /*3a10*/  LEA R20, P0, R28, R25.reuse, 0x1 ;  /* 0x000000191c147211 */ /* 0x080fe200078008ff */
[C---:B------:R-:W-:Y:S01]  /*3a20*/  IMAD R32, R3.reuse, 0x2, R30 ;  /* 0x0000000203207824 */ /* 0x040fe200078e021e */
[----:B------:R-:W-:Y:S02]  /*3a30*/  LEA R16, P1, R30, R25, 0x1 ;  /* 0x000000191e107211 */ /* 0x000fe400078208ff */
[----:B------:R-:W-:Y:S01]  /*3a40*/  LEA.HI.X.SX32 R21, R28, R29, 0x1, P0 ;  /* 0x0000001d1c157211 */ /* 0x000fe200000f0eff */
[----:B------:R-:W-:Y:S01]  /*3a50*/  IMAD R3, R3, 0x2, R32 ;  /* 0x0000000203037824 */ /* 0x000fe200078e0220 */
[----:B------:R-:W-:-:S02]  /*3a60*/  LEA R18, P2, R32, R25, 0x1 ;  /* 0x0000001920127211 */ /* 0x000fc400078408ff */
[----:B------:R-:W-:Y:S02]  /*3a70*/  LEA.HI.X.SX32 R17, R30, R29, 0x1, P1 ;  /* 0x0000001d1e117211 */ /* 0x000fe400008f0eff */
[C---:B------:R-:W-:Y:S02]  /*3a80*/  LEA R24, P3, R3.reuse, R25, 0x1 ;  /* 0x0000001903187211 */ /* 0x040fe400078608ff */
[-C--:B------:R-:W-:Y:S02]  /*3a90*/  LEA.HI.X.SX32 R19, R32, R29.reuse, 0x1, P2 ;  /* 0x0000001d20137211 */ /* 0x080fe400010f0eff */
[----:B------:R-:W-:Y:S02]  /*3aa0*/  LEA.HI.X.SX32 R25, R3, R29, 0x1, P3 ;  /* 0x0000001d03197211 */ /* 0x000fe400018f0eff */
[----:B------:R-:W-:Y:S01]  /*3ab0*/  ISETP.GE.U32.AND P0, PT, R0, 0x80, PT ;  /* 0x000000800000780c */ /* 0x000fe20003f06070 */
[----:B-1----:R0:W-:Y:S01]  /*3ac0*/  STG.E.U16 desc[UR24][R8.64], R4 ;  /* 0x0000000408007986 */ /* 0x0021e2000c101518 */
[----:B------:R-:W-:Y:S01]  /*3ad0*/  PRMT R3, R4, 0x7632, R3 ;  /* 0x0000763204037816 */ /* 0x000fe20000000003 */
[----:B------:R-:W-:-:S04]  /*3ae0*/  IMAD.HI R0, R2, 0x4, RZ ;  /* 0x0000000402007827 */ /* 0x000fc800078e02ff */
[----:B------:R1:W-:Y:S04]  /*3af0*/  STG.E.U16 desc[UR24][R10.64], R3 ;  /* 0x000000030a007986 */ /* 0x0003e8000c101518 */
[----:B------:R-:W-:Y:S01]  /*3b00*/  STG.E.U16 desc[UR24][R14.64], R5 ;  /* 0x000000050e007986 */ /* 0x000fe2000c101518 */
[----:B0-----:R-:W-:-:S05]  /*3b10*/  PRMT R9, R5, 0x7632, R9 ;  /* 0x0000763205097816 */ /* 0x001fca0000000009 */
[----:B------:R0:W-:Y:S01]  /*3b20*/  STG.E.U16 desc[UR24][R12.64], R9 ;  /* 0x000000090c007986 */ /* 0x0001e2000c101518 */
[----:B-1----:R-:W-:Y:S01]  /*3b30*/  PRMT R11, R6, 0x7632, R11 ;  /* 0x00007632060b7816 */ /* 0x002fe2000000000b */
[----:B------:R-:W-:Y:S02]  /*3b40*/  IMAD.SHL.U32 R3, R2, 0x4, RZ ;  /* 0x0000000402037824 */ /* 0x000fe400078e00ff */
[----:B------:R-:W-:Y:S04]  /*3b50*/  STG.E.U16 desc[UR24][R20.64], R6 ;  /* 0x0000000614007986 */ /* 0x000fe8000c101518 */
[----:B------:R-:W-:Y:S01]  /*3b60*/  STG.E.U16 desc[UR24][R16.64], R11 ;  /* 0x0000000b10007986 */ /* 0x000fe2000c101518 */
[----:B0-----:R-:W-:-:S03]  /*3b70*/  PRMT R13, R7, 0x7632, R13 ;  /* 0x00007632070d7816 */ /* 0x001fc6000000000d */
[----:B------:R-:W-:Y:S01]  /*3b80*/  STG.E.U16 desc[UR24][R18.64], R7 ;  /* 0x0000000712007986 */ /* 0x000fe2000c101518 */
[----:B------:R-:W0:Y:S03]  /*3b90*/  LDC.64 R8, c[0x0][0x3a0] ;  /* 0x0000e800ff087b82 */ /* 0x000e260000000a00 */
[----:B------:R-:W-:Y:S05]  /*3ba0*/  STG.E.U16 desc[UR24][R24.64], R13 ;  /* 0x0000000d18007986 */ /* 0x000fea000c101518 */
[----:B------:R-:W-:Y:S01]  /*3bb0*/  BAR.SYNC.DEFER_BLOCKING 0x0 ;  /* 0x0000000000007b1d */ /* 0x000fe20000010000 */
[----:B0-----:R-:W-:-:S04]  /*3bc0*/  IADD3 R2, P1, P2, R3, UR6, R8 ;  /* 0x0000000603027c10 */ /* 0x001fc8000fa3e008 */
[----:B------:R-:W-:Y:S01]  /*3bd0*/  IADD3.X R3, PT, PT, R0, UR5, R9, P1, P2 ;  /* 0x0000000500037c10 */ /* 0x000fe20008fe4409 */
[----:B------:R-:W-:Y:S02]  /*3be0*/  STSM.16.M88 [R23], R26 ;  /* 0x0000001a17007844 */ /* 0x000fe40000000000 */
[----:B------:R-:W-:Y:S06]  /*3bf0*/  BAR.SYNC.DEFER_BLOCKING 0x0 ;  /* 0x0000000000007b1d */ /* 0x000fec0000010000 */
[----:B------:R-:W0:Y:S04]  /*3c00*/  LDSM.16.M88 R5, [R22+UR12] ;  /* 0x0000000c1605783b */ /* 0x000e280008000000 */
[----:B0-----:R0:W-:Y:S01]  /*3c10*/  @!P0 STG.E desc[UR24][R2.64], R5 ;  /* 0x0000000502008986 */ /* 0x0011e2000c101918 */
[----:B------:R-:W-:Y:S06]  /*3c20*/  BAR.SYNC.DEFER_BLOCKING 0x0 ;  /* 0x0000000000007b1d */ /* 0x000fec0000010000 */
[----:B------:R-:W-:Y:S05]  /*3c30*/  BRA.U UP1, `(.L_x_22) ;  /* 0x0000000101a07547 */ /* 0x000fea000b800000 */
[----:B------:R-:W1:Y:S01]  /*3c40*/  S2UR UR5, SR_CgaCtaId ;  /* 0x00000000000579c3 */ /* 0x000e620000008800 */
[----:B------:R-:W-:Y:S01]  /*3c50*/  NOP ;  /* 0x0000000000007918 */ /* 0x000fe20000000000 */
[----:B------:R-:W-:Y:S01]  /*3c60*/  UMOV UR4, 0x50 ;  /* 0x0000005000047882 */ /* 0x000fe20000000000 */
[----:B------:R-:W-:Y:S02]  /*3c70*/  IMAD.U32 R0, RZ, RZ, UR13 ;  /* 0x0000000dff007e24 */ /* 0x000fe4000f8e00ff */
[----:B0-----:R-:W-:Y:S02]  /*3c80*/  IMAD.MOV.U32 R3, RZ, RZ, 0x3 ;  /* 0x00000003ff037424 */ /* 0x001fe400078e00ff */
[----:B------:R-:W-:Y:S01]  /*3c90*/  IMAD.MOV.U32 R7, RZ, RZ, 0x1 ;  /* 0x00000001ff077424 */ /* 0x000fe200078e00ff */
[----:B------:R-:W-:-:S04]  /*3ca0*/  LOP3.LUT R0, R0, 0xffff, RZ, 0xc0, !PT ;  /* 0x0000ffff00007812 */ /* 0x000fc800078ec0ff */
[----:B------:R-:W-:-:S05]  /*3cb0*/  SHF.R.U32.HI R0, RZ, 0x5, R0 ;  /* 0x00000005ff007819 */ /* 0x000fca0000011600 */
[----:B------:R-:W-:Y:S01]  /*3cc0*/  VIADD R2, R0, 0x10 ;  /* 0x0000001000027836 */ /* 0x000fe20000000000 */
[----:B------:R-:W-:Y:S01]  /*3cd0*/  SHF.L.U32 R0, R3, R0, RZ ;  /* 0x0000000003007219 */ /* 0x000fe200000006ff */
[----:B-1----:R-:W-:-:S03]  /*3ce0*/  ULEA UR6, UR5, UR4, 0x18 ;  /* 0x0000000405067291 */ /* 0x002fc6000f8ec0ff */
[----:B------:R-:W-:-:S04]  /*3cf0*/  SHF.L.U32 R3, R7, R2, RZ ;  /* 0x0000000207037219 */ /* 0x000fc800000006ff */
[----:B------:R-:W-:Y:S02]  /*3d00*/  LOP3.LUT R0, R3, R0, RZ, 0xfc, !PT ;  /* 0x0000000003007212 */ /* 0x000fe400078efcff */
[----:B------:R-:W0:Y:S02]  /*3d10*/  LDS R5, [UR6] ;  /* 0x00000006ff057984 */ /* 0x000e240008000800 */
[C---:B------:R-:W-:Y:S02]  /*3d20*/  LOP3.LUT R2, R0.reuse, 0xffff, RZ, 0xc0, !PT ;  /* 0x0000ffff00027812 */ /* 0x040fe400078ec0ff */
[----:B0-----:R-:W-:-:S04]  /*3d30*/  LOP3.LUT R3, R0, 0xffff, R5, 0x80, !PT ;  /* 0x0000ffff00037812 */ /* 0x001fc800078e8005 */
[----:B------:R-:W-:-:S13]  /*3d40*/  ISETP.NE.AND P0, PT, R3, R2, PT ;  /* 0x000000020300720c */ /* 0x000fda0003f05270 */
[----:B------:R-:W-:Y:S05]  /*3d50*/  @P0 BRA `(.L_x_23) ;  /* 0x0000000000500947 */ /* 0x000fea0003800000 */
[----:B------:R-:W-:Y:S02]  /*3d60*/  SHF.R.U32.HI R5, RZ, 0x10, R5 ;  /* 0x00000010ff057819 */ /* 0x000fe40000011605 */
[----:B------:R-:W-:-:S04]  /*3d70*/  SHF.R.U32.HI R2, RZ, 0x10, R0 ;  /* 0x00000010ff027819 */ /* 0x000fc80000011600 */
[----:B------:R-:W-:-:S04]  /*3d80*/  LOP3.LUT R5, R5, R2, RZ, 0xc0, !PT ;  /* 0x0000000205057212 */ /* 0x000fc800078ec0ff */
[----:B------:R-:W-:-:S13]  /*3d90*/  ISETP.NE.AND P0, PT, R5, R2, PT ;  /* 0x000000020500720c */ /* 0x000fda0003f05270 */
[----:B------:R-:W-:Y:S05]  /*3da0*/  @P0 BRA `(.L_x_24) ;  /* 0x0000000000300947 */ /* 0x000fea0003800000 */
[----:B------:R-:W-:Y:S01]  /*3db0*/  R2UR UR4, R0 ;  /* 0x00000000000472ca */ /* 0x000fe200000e0000 */
[----:B------:R-:W-:Y:S01]  /*3dc0*/  VOTEU.ANY UR5, UPT, PT ;  /* 0x0000000000057886 */ /* 0x000fe200038e0100 */
[----:B------:R-:W0:Y:S01]  /*3dd0*/  S2R R0, SR_LANEID ;  /* 0x0000000000007919 */ /* 0x000e220000000000 */
[----:B------:R-:W-:-:S10]  /*3de0*/  UFLO.U32 UR5, UR5 ;  /* 0x00000005000572bd */ /* 0x000fd400080e0000 */
[----:B------:R-:W-:-:S06]  /*3df0*/  ULOP3.LUT UR4, URZ, UR4, URZ, 0x33, !UPT ;  /* 0x00000004ff047292 */ /* 0x000fcc000f8e33ff */
[----:B------:R-:W-:-:S04]  /*3e00*/  IMAD.U32 R2, RZ, RZ, UR4 ;  /* 0x00000004ff027e24 */ /* 0x000fc8000f8e00ff */
[----:B------:R-:W1:Y:S02]  /*3e10*/  REDUX UR7, R2 ;  /* 0x00000000020773c4 */ /* 0x000e640000000000 */
[----:B------:R2:W-:Y:S01]  /*3e20*/  UTCATOMSWS.AND URZ, UR4 ;  /* 0x0000000400ff79e3 */ /* 0x0005e20008000000 */
[----:B0-----:R-:W-:Y:S01]  /*3e30*/  ISETP.EQ.U32.AND P0, PT, R0, UR5, PT ;  /* 0x0000000500007c0c */ /* 0x001fe2000bf02070 */
[----:B-1----:R-:W-:-:S12]  /*3e40*/  IMAD.U32 R0, RZ, RZ, UR7 ;  /* 0x00000007ff007e24 */ /* 0x002fd8000f8e00ff */
[----:B------:R2:W-:Y:S01]  /*3e50*/  @P0 ATOMS.AND RZ, [UR6], R0 ;  /* 0x00000000ffff098c */ /* 0x0005e2000a800006 */
[----:B------:R-:W-:Y:S05]  /*3e60*/  BRA `(.L_x_22) ;  /* 0x0000000000147947 */ /* 0x000fea0003800000 */
.L_x_24:
[----:B------:R-:W-:-:S07]  /*3e70*/  MOV R2, 0x3e90 ;  /* 0x00003e9000027802 */ /* 0x000fce0000000f00 */
[----:B------:R-:W-:Y:S05]  /*3e80*/  CALL.REL.NOINC `($__internal_0_$__cuda_sm10x_tcgen05_guardrail_trap_col_being_dealloced_not_returned_by_alloc) ;  /* 0x0000000000447944 */ /* 0x000fea0003c00000 */
[----:B------:R-:W-:Y:S05]  /*3e90*/  BRA `(.L_x_22) ;  /* 0x0000000000087947 */ /* 0x000fea0003800000 */
.L_x_23:
[----:B------:R-:W-:-:S07]  /*3ea0*/  MOV R2, 0x3ec0 ;  /* 0x00003ec000027802 */ /* 0x000fce0000000f00 */
[----:B------:R-:W-:Y:S05]  /*3eb0*/  CALL.REL.NOINC `($__internal_2_$__cuda_sm10x_tcgen05_guardrail_trap_unallocated_columns_being_dealloced) ;  /* 0x0000000000507944 */ /* 0x000fea0003c00000 */
.L_x_22:
[----:B------:R-:W-:Y:S01]  /*3ec0*/  NOP ;  /* 0x0000000000007918 */ /* 0x000fe20000000000 */
[----:B--2---:R-:W-:Y:S05]  /*3ed0*/  EXIT ;  /* 0x000000000000794d */ /* 0x004fea0003800000 */
.L_x_8:
[----:B------:R-:W1:Y:S02]  /*3ee0*/  SYNCS.PHASECHK.TRANS64.TRYWAIT P2, [UR12+0x1400], RZ ;  /* 0x001400ffff0075a7 */ /* 0x000e64000804110c */
[----:B-1----:R-:W-:Y:S05]  /*3ef0*/  @!P2 BRA `(.L_x_8) ;  /* 0xfffffffc00f8a947 */ /* 0x002fea000383ffff */
[----:B------:R-:W-:Y:S05]  /*3f00*/  BRA `(.L_x_7) ;  /* 0xffffffcc00c87947 */ /* 0x000fea000383ffff */
.L_x_17:
[----:B------:R-:W2:Y:S02]  /*3f10*/  SYNCS.PHASECHK.TRANS64.TRYWAIT P0, [UR12+0x1c10], RZ ;  /* 0x001c10ffff0075a7 */ /* 0x000ea4000800110c */
[----:B--2---:R-:W-:Y:S05]  /*3f20*/  @!P0 BRA `(.L_x_17) ;  /* 0xfffffffc00f88947 */ /* 0x004fea000383ffff */
[----:B------:R-:W-:Y:S05]  /*3f30*/  BRA `(.L_x_25) ;  /* 0xffffffe400047947 */ /* 0x000fea000383ffff */
.L_x_18:
[----:B------:R-:W1:Y:S02]  /*3f40*/  SYNCS.PHASECHK.TRANS64.TRYWAIT P0, [UR33], R40 ;  /* 0x00000028ff0075a7 */ /* 0x000e640008001121 */
[----:B-1----:R-:W-:Y:S05]  /*3f50*/  @!P0 BRA `(.L_x_18) ;  /* 0xfffffffc00f88947 */ /* 0x002fea000383ffff */
[----:B------:R-:W-:Y:S05]  /*3f60*/  BRA `(.L_x_26) ;  /* 0xffffffec009c7947 */ /* 0x000fea000383ffff */
.L_x_21:
[----:B------:R-:W1:Y:S02]  /*3f70*/  SYNCS.PHASECHK.TRANS64.TRYWAIT P0, [UR33], R3 ;  /* 0x00000003ff0075a7 */ /* 0x000e640008001121 */
[----:B-1----:R-:W-:Y:S05]  /*3f80*/  @!P0 BRA `(.L_x_21) ;  /* 0xfffffffc00f88947 */ /* 0x002fea000383ffff */
[----:B------:R-:W-:Y:S05]  /*3f90*/  BRA `(.L_x_27) ;  /* 0xfffffff000b87947 */ /* 0x000fea000383ffff */
        .weak           $__internal_0_$__cuda_sm10x_tcgen05_guardrail_trap_col_being_dealloced_not_returned_by_alloc
        .type           $__internal_0_$__cuda_sm10x_tcgen05_guardrail_trap_col_being_dealloced_not_returned_by_alloc,@function
        .size           $__internal_0_$__cuda_sm10x_tcgen05_guardrail_trap_col_being_dealloced_not_returned_by_alloc,($__internal_1_$__cuda_sm10x_tcgen05_guardrail_trap_phase_invalid_during_alloc - $__internal_0_$__cuda_sm10x_tcgen05_guardrail_trap_col_being_dealloced_not_returned_by_alloc)
$__internal_0_$__cuda_sm10x_tcgen05_guardrail_trap_col_being_dealloced_not_returned_by_alloc:
[----:B------:R-:W-:Y:S05]  /*3fa0*/  BPT.TRAP 0x1 ;  /* 0x000000040000795c */ /* 0x000fea0000300000 */
[----:B------:R-:W-:-:S04]  /*3fb0*/  IMAD.MOV.U32 R3, RZ, RZ, 0x0 ;  /* 0x00000000ff037424 */ /* 0x000fc800078e00ff */
[----:B------:R-:W-:Y:S05]  /*3fc0*/  RET.REL.NODEC R2 `(attn_fwd) ;  /* 0xffffffc0020c7950 */ /* 0x000fea0003c3ffff */
        .weak           $__internal_1_$__cuda_sm10x_tcgen05_guardrail_trap_phase_invalid_during_alloc
        .type           $__internal_1_$__cuda_sm10x_tcgen05_guardrail_trap_phase_invalid_during_alloc,@function
        .size           $__internal_1_$__cuda_sm10x_tcgen05_guardrail_trap_phase_invalid_during_alloc,($__internal_2_$__cuda_sm10x_tcgen05_guardrail_trap_unallocated_columns_being_dealloced - $__internal_1_$__cuda_sm10x_tcgen05_guardrail_trap_phase_invalid_during_alloc)
$__internal_1_$__cuda_sm10x_tcgen05_guardrail_trap_phase_invalid_during_alloc:
[----:B------:R-:W-:Y:S05]  /*3fd0*/  BPT.TRAP 0x1 ;  /* 0x000000040000795c */ /* 0x000fea0000300000 */
[----:B------:R-:W-:-:S04]  /*3fe0*/  IMAD.MOV.U32 R3, RZ, RZ, 0x0 ;  /* 0x00000000ff037424 */ /* 0x000fc800078e00ff */
[----:B------:R-:W-:Y:S05]  /*3ff0*/  RET.REL.NODEC R2 `(attn_fwd) ;  /* 0xffffffc002007950 */ /* 0x000fea0003c3ffff */
        .weak           $__internal_2_$__cuda_sm10x_tcgen05_guardrail_trap_unallocated_columns_being_dealloced
        .type           $__internal_2_$__cuda_sm10x_tcgen05_guardrail_trap_unallocated_columns_being_dealloced,@function
        .size           $__internal_2_$__cuda_sm10x_tcgen05_guardrail_trap_unallocated_columns_being_dealloced,(.L_x_31 - $__internal_2_$__cuda_sm10x_tcgen05_guardrail_trap_unallocated_columns_being_dealloced)
$__internal_2_$__cuda_sm10x_tcgen05_guardrail_trap_unallocated_columns_being_dealloced:
[----:B------:R-:W-:Y:S05]  /*4000*/  BPT.TRAP 0x1 ;  /* 0x000000040000795c */ /* 0x000fea0000300000 */
[----:B------:R-:W-:-:S04]  /*4010*/  IMAD.MOV.U32 R3, RZ, RZ, 0x0 ;  /* 0x00000000ff037424 */ /* 0x000fc800078e00ff */
[----:B------:R-:W-:Y:S05]  /*4020*/  RET.REL.NODEC R2 `(attn_fwd) ;  /* 0xffffffbc02f47950 */ /* 0x000fea0003c3ffff */
.L_x_28:
[----:B------:R-:W-:-:S00]  /*4030*/  BRA `(.L_x_28) ;  /* 0xfffffffc00fc7947 */ /* 0x000fc0000383ffff */
[----:B------:R-:W-:-:S00]  /*4040*/  NOP ;  /* 0x0000000000007918 */ /* 0x000fc00000000000 */
        /* <DEDUP_REMOVED lines=11> */
.L_x_31:


//--------------------- .nv.global.init           --------------------------
	.section	.nv.global.init,"aw",@progbits
.nv.global.init:
	.type		_$_str,@object
	.size		_$_str,(.L_3 - _$_str)
_$_str:
        /*0000*/ 	.byte	0x5f, 0x5f, 0x43, 0x55, 0x44, 0x41, 0x5f, 0x46, 0x54, 0x5a, 0x00
.L_3:


//--------------------- .nv.shared.attn_fwd       --------------------------
	.section	.nv.shared.attn_fwd,"aw",@nobits
	.sectionflags	@""
	.align	16
	.zero		1024


//--------------------- .nv.shared.reserved.0     --------------------------
	.section	.nv.shared.reserved.0,"aw",@nobits
	.align	8
	.weak		__nv_reservedSMEM_offset_0_alias
	.size		__nv_reservedSMEM_offset_0_alias, 0, 64
	.other		__nv_reservedSMEM_offset_0_alias,@"STO_CUDA_RESERVED_SHARED STV_DEFAULT"
__nv_reservedSMEM_offset_0_alias:
	.zero		0
.nv.shared.reserved.0:
	.zero		64
	.weak		__nv_reservedSMEM_allocation_phase
	.type		__nv_reservedSMEM_allocation_phase,@object
	.size		__nv_reservedSMEM_allocation_phase,(.L_0 - __nv_reservedSMEM_allocation_phase)
__nv_reservedSMEM_allocation_phase:
	.zero		1
.L_0:
	.zero		7
	.weak		__nv_reservedSMEM_devtool_atexit_pc
	.type		__nv_reservedSMEM_devtool_atexit_pc,@object
	.size		__nv_reservedSMEM_devtool_atexit_pc,(__nv_reservedSMEM_allocation_mask - __nv_reservedSMEM_devtool_atexit_pc)
__nv_reservedSMEM_devtool_atexit_pc:
	.zero		8
	.weak		__nv_reservedSMEM_allocation_mask
	.type		__nv_reservedSMEM_allocation_mask,@object
	.size		__nv_reservedSMEM_allocation_mask,(.L_2 - __nv_reservedSMEM_allocation_mask)
__nv_reservedSMEM_allocation_mask:
	.zero		4
.L_2:


//--------------------- .nv.constant0.attn_fwd    --------------------------
	.section	.nv.constant0.attn_fwd,"a",@progbits
	.sectionflags	@""
	.align	4
.nv.constant0.attn_fwd:
	.zero		1032


//--------------------- SYMBOLS --------------------------

	.type		.nv.reservedSmem.offset0,@object
	.size		.nv.reservedSmem.offset0,0x4
	.type		.nv.reservedSmem.cap,@object
	.size		.nv.reservedSmem.cap,0x4
